	.headerflags	@"EF_CUDA_TEXMODE_UNIFIED EF_CUDA_64BIT_ADDRESS EF_CUDA_SM86 EF_CUDA_VIRTUAL_SM(EF_CUDA_SM86)"
	.elftype	@"ET_EXEC"


//--------------------- .nv.info                  --------------------------
	.section	.nv.info,"",@"SHT_CUDA_INFO"
	.align	4


	//----- nvinfo : EIATTR_REGCOUNT
	.align		4
        /*0000*/ 	.byte	0x04, 0x2f
        /*0002*/ 	.short	(.L_1 - .L_0)
	.align		4
.L_0:
        /*0004*/ 	.word	index@(triton__0d1d2d3d4de5de)
        /*0008*/ 	.word	0x000000ac


	//----- nvinfo : EIATTR_MAX_STACK_SIZE
	.align		4
.L_1:
        /*000c*/ 	.byte	0x04, 0x23
        /*000e*/ 	.short	(.L_3 - .L_2)
	.align		4
.L_2:
        /*0010*/ 	.word	index@(triton__0d1d2d3d4de5de)
        /*0014*/ 	.word	0x00000000


	//----- nvinfo : EIATTR_MIN_STACK_SIZE
	.align		4
.L_3:
        /*0018*/ 	.byte	0x04, 0x12
        /*001a*/ 	.short	(.L_5 - .L_4)
	.align		4
.L_4:
        /*001c*/ 	.word	index@(triton__0d1d2d3d4de5de)
        /*0020*/ 	.word	0x00000000


	//----- nvinfo : EIATTR_FRAME_SIZE
	.align		4
.L_5:
        /*0024*/ 	.byte	0x04, 0x11
        /*0026*/ 	.short	(.L_7 - .L_6)
	.align		4
.L_6:
        /*0028*/ 	.word	index@(triton__0d1d2d3d4de5de)
        /*002c*/ 	.word	0x00000000
.L_7:


//--------------------- .nv.info.triton__0d1d2d3d4de5de --------------------------
	.section	.nv.info.triton__0d1d2d3d4de5de,"",@"SHT_CUDA_INFO"
	.align	4


	//----- nvinfo : EIATTR_CUDA_API_VERSION
	.align		4
        /*0000*/ 	.byte	0x04, 0x37
        /*0002*/ 	.short	(.L_9 - .L_8)
.L_8:
        /*0004*/ 	.word	0x0000007b


	//----- nvinfo : EIATTR_SW2861232_WAR
	.align		4
.L_9:
        /*0008*/ 	.byte	0x01, 0x35
	.zero		2


	//----- nvinfo : EIATTR_PARAM_CBANK
	.align		4
        /*000c*/ 	.byte	0x04, 0x0a
        /*000e*/ 	.short	(.L_11 - .L_10)
	.align		4
.L_10:
        /*0010*/ 	.word	index@(.nv.constant0.triton__0d1d2d3d4de5de)
        /*0014*/ 	.short	0x0160
        /*0016*/ 	.short	0x0028


	//----- nvinfo : EIATTR_CBANK_PARAM_SIZE
	.align		4
.L_11:
        /*0018*/ 	.byte	0x03, 0x19
        /*001a*/ 	.short	0x0028


	//----- nvinfo : EIATTR_KPARAM_INFO
	.align		4
        /*001c*/ 	.byte	0x04, 0x17
        /*001e*/ 	.short	(.L_13 - .L_12)
.L_12:
        /*0020*/ 	.word	0x00000000
        /*0024*/ 	.short	0x0005
        /*0026*/ 	.short	0x0024
        /*0028*/ 	.byte	0x00, 0xf0, 0x11, 0x00


	//----- nvinfo : EIATTR_KPARAM_INFO
	.align		4
.L_13:
        /*002c*/ 	.byte	0x04, 0x17
        /*002e*/ 	.short	(.L_15 - .L_14)
.L_14:
        /*0030*/ 	.word	0x00000000
        /*0034*/ 	.short	0x0004
        /*0036*/ 	.short	0x0020
        /*0038*/ 	.byte	0x00, 0xf0, 0x11, 0x00


	//----- nvinfo : EIATTR_KPARAM_INFO
	.align		4
.L_15:
        /*003c*/ 	.byte	0x04, 0x17
        /*003e*/ 	.short	(.L_17 - .L_16)
.L_16:
        /*0040*/ 	.word	0x00000000
        /*0044*/ 	.short	0x0003
        /*0046*/ 	.short	0x0018
        /*0048*/ 	.byte	0x00, 0xf0, 0x21, 0x00


	//----- nvinfo : EIATTR_KPARAM_INFO
	.align		4
.L_17:
        /*004c*/ 	.byte	0x04, 0x17
        /*004e*/ 	.short	(.L_19 - .L_18)
.L_18:
        /*0050*/ 	.word	0x00000000
        /*0054*/ 	.short	0x0002
        /*0056*/ 	.short	0x0010
        /*0058*/ 	.byte	0x00, 0xf0, 0x21, 0x00


	//----- nvinfo : EIATTR_KPARAM_INFO
	.align		4
.L_19:
        /*005c*/ 	.byte	0x04, 0x17
        /*005e*/ 	.short	(.L_21 - .L_20)
.L_20:
        /*0060*/ 	.word	0x00000000
        /*0064*/ 	.short	0x0001
        /*0066*/ 	.short	0x0008
        /*0068*/ 	.byte	0x00, 0xf0, 0x21, 0x00


	//----- nvinfo : EIATTR_KPARAM_INFO
	.align		4
.L_21:
        /*006c*/ 	.byte	0x04, 0x17
        /*006e*/ 	.short	(.L_23 - .L_22)
.L_22:
        /*0070*/ 	.word	0x00000000
        /*0074*/ 	.short	0x0000
        /*0076*/ 	.short	0x0000
        /*0078*/ 	.byte	0x00, 0xf0, 0x21, 0x00


	//----- nvinfo : EIATTR_MAXREG_COUNT
	.align		4
.L_23:
        /*007c*/ 	.byte	0x03, 0x1b
        /*007e*/ 	.short	0x00ff


	//----- nvinfo : EIATTR_EXIT_INSTR_OFFSETS
	.align		4
        /*0080*/ 	.byte	0x04, 0x1c
        /*0082*/ 	.short	(.L_25 - .L_24)


	//   ....[0]....
.L_24:
        /*0084*/ 	.word	0x00003a10


	//   ....[1]....
        /*0088*/ 	.word	0x00003a60


	//----- nvinfo : EIATTR_MAX_THREADS
	.align		4
.L_25:
        /*008c*/ 	.byte	0x04, 0x05
        /*008e*/ 	.short	(.L_27 - .L_26)
.L_26:
        /*0090*/ 	.word	0x00000100
        /*0094*/ 	.word	0x00000001
        /*0098*/ 	.word	0x00000001
.L_27:


//--------------------- .nv.rel.action            --------------------------
	.section	.nv.rel.action,"",@"SHT_CUDA_RELOCINFO"
	.align	8
	.sectionentsize	8
        /*0000*/ 	.byte	0x73, 0x00, 0x00, 0x00, 0x00, 0x00, 0x00, 0x00, 0x00, 0x00, 0x00, 0x11, 0x25, 0x00, 0x05, 0x36


//--------------------- .nv.constant0.triton__0d1d2d3d4de5de --------------------------
	.section	.nv.constant0.triton__0d1d2d3d4de5de,"a",@progbits
	.align	4
.nv.constant0.triton__0d1d2d3d4de5de:
	.zero		392


//--------------------- .text.triton__0d1d2d3d4de5de --------------------------
	.section	.text.triton__0d1d2d3d4de5de,"ax",@progbits
	.sectionflags	@"SHF_BARRIERS=1"
	.sectioninfo	@"SHI_REGISTERS=172"
	.align	128
        .global         triton__0d1d2d3d4de5de
        .type           triton__0d1d2d3d4de5de,@function
        .size           triton__0d1d2d3d4de5de,(.L_x_1 - triton__0d1d2d3d4de5de)
        .other          triton__0d1d2d3d4de5de,@"STO_CUDA_ENTRY STV_DEFAULT"
triton__0d1d2d3d4de5de:
.text.triton__0d1d2d3d4de5de:
[----:B------:R-:W-:-:S02]  /*0000*/  IMAD.MOV.U32 R1, RZ, RZ, c[0x0][0x28] ;  /* 0x00000a00ff017624 */ /* 0x000fc400078e00ff */
[----:B------:R-:W0:Y:S01]  /*0010*/  S2R R29, SR_TID.X ;  /* 0x00000000001d7919 */ /* 0x000e220000002100 */
[----:B------:R-:W-:Y:S01]  /*0020*/  IMAD.MOV.U32 R97, RZ, RZ, 0x2 ;  /* 0x00000002ff617424 */ /* 0x000fe200078e00ff */
[----:B------:R-:W-:Y:S01]  /*0030*/  CS2R R16, SRZ ;  /* 0x0000000000107805 */ /* 0x000fe2000001ff00 */
[----:B------:R-:W-:Y:S01]  /*0040*/  CS2R R18, SRZ ;  /* 0x0000000000127805 */ /* 0x000fe2000001ff00 */
[----:B------:R-:W1:Y:S01]  /*0050*/  S2R R6, SR_CTAID.Y ;  /* 0x0000000000067919 */ /* 0x000e620000002600 */
[----:B------:R-:W-:-:S03]  /*0060*/  ULDC.64 UR4, c[0x0][0x118] ;  /* 0x0000460000047ab9 */ /* 0x000fc60000000a00 */
[----:B------:R-:W2:Y:S01]  /*0070*/  S2R R105, SR_CTAID.X ;  /* 0x0000000000697919 */ /* 0x000ea20000002500 */
[----:B0-----:R-:W-:Y:S01]  /*0080*/  IMAD.SHL.U32 R0, R29, 0x8, RZ ;  /* 0x000000081d007824 */ /* 0x001fe200078e00ff */
[----:B------:R-:W-:Y:S01]  /*0090*/  SHF.R.U32.HI R93, RZ, 0x5, R29 ;  /* 0x00000005ff5d7819 */ /* 0x000fe2000001161d */
[----:B-1----:R-:W-:-:S03]  /*00a0*/  IMAD.SHL.U32 R92, R6, 0x10, RZ ;  /* 0x00000010065c7824 */ /* 0x002fc600078e00ff */
[----:B------:R-:W-:Y:S02]  /*00b0*/  LOP3.LUT R9, R0, 0x8, RZ, 0xc0, !PT ;  /* 0x0000000800097812 */ /* 0x000fe400078ec0ff */
[----:B------:R-:W-:Y:S01]  /*00c0*/  SHF.R.U32.HI R0, RZ, 0x1, R29 ;  /* 0x00000001ff007819 */ /* 0x000fe2000001161d */
[----:B--2---:R-:W-:Y:S01]  /*00d0*/  IMAD.SHL.U32 R94, R105, 0x100, RZ ;  /* 0x00000100695e7824 */ /* 0x004fe200078e00ff */
[----:B------:R-:W-:Y:S02]  /*00e0*/  LOP3.LUT R101, R92, R9, RZ, 0xfc, !PT ;  /* 0x000000095c657212 */ /* 0x000fe400078efcff */
[----:B------:R-:W-:Y:S02]  /*00f0*/  SGXT.U32 R93, R93, 0x3 ;  /* 0x000000035d5d781a */ /* 0x000fe40000000000 */
[----:B------:R-:W-:Y:S02]  /*0100*/  SHF.R.S32.HI R2, RZ, 0x1f, R101 ;  /* 0x0000001fff027819 */ /* 0x000fe40000011465 */
[----:B------:R-:W-:-:S02]  /*0110*/  SGXT.U32 R0, R0, 0x4 ;  /* 0x000000040000781a */ /* 0x000fc40000000000 */
[----:B------:R-:W-:Y:S02]  /*0120*/  SHF.L.U32 R3, R93, 0x4, RZ ;  /* 0x000000045d037819 */ /* 0x000fe400000006ff */
[----:B------:R-:W-:Y:S02]  /*0130*/  LEA.HI R2, R2, R101, RZ, 0x9 ;  /* 0x0000006502027211 */ /* 0x000fe400078f48ff */
[----:B------:R-:W-:-:S03]  /*0140*/  LOP3.LUT R0, R3, R0, RZ, 0xfc, !PT ;  /* 0x0000000003007212 */ /* 0x000fc600078efcff */
[----:B------:R-:W-:Y:S01]  /*0150*/  IMAD.SHL.U32 R3, R2, 0x200, RZ ;  /* 0x0000020002037824 */ /* 0x000fe200078e00ff */
[----:B------:R-:W-:Y:S02]  /*0160*/  LOP3.LUT R95, R94, R0, RZ, 0xfc, !PT ;  /* 0x000000005e5f7212 */ /* 0x000fe400078efcff */
[----:B------:R-:W-:Y:S02]  /*0170*/  LOP3.LUT R2, R2, 0xfffffe00, RZ, 0xc0, !PT ;  /* 0xfffffe0002027812 */ /* 0x000fe400078ec0ff */
[----:B------:R-:W-:Y:S02]  /*0180*/  LOP3.LUT R98, R3, 0xfffc0000, RZ, 0xc0, !PT ;  /* 0xfffc000003627812 */ /* 0x000fe400078ec0ff */
[----:B------:R-:W-:Y:S01]  /*0190*/  LOP3.LUT R96, R94, 0x80, R0, 0xfe, !PT ;  /* 0x000000805e607812 */ /* 0x000fe200078efe00 */
[----:B------:R-:W-:Y:S01]  /*01a0*/  IMAD.IADD R101, R101, 0x1, -R2 ;  /* 0x0000000165657824 */ /* 0x000fe200078e0a02 */
[C---:B------:R-:W-:Y:S02]  /*01b0*/  LEA R100, R95.reuse, R98, 0x9 ;  /* 0x000000625f647211 */ /* 0x040fe400078e48ff */
[C---:B------:R-:W-:Y:S01]  /*01c0*/  ISETP.GE.AND P3, PT, R96.reuse, 0x100, PT ;  /* 0x000001006000780c */ /* 0x040fe20003f66270 */
[----:B------:R-:W-:Y:S01]  /*01d0*/  IMAD R98, R96, 0x200, R98 ;  /* 0x0000020060627824 */ /* 0x000fe200078e0262 */
[----:B------:R-:W-:Y:S01]  /*01e0*/  ISETP.GE.AND P1, PT, R95, 0x100, PT ;  /* 0x000001005f00780c */ /* 0x000fe20003f26270 */
[----:B------:R-:W-:-:S03]  /*01f0*/  IMAD.IADD R2, R101, 0x1, R100 ;  /* 0x0000000165027824 */ /* 0x000fc600078e0264 */
[----:B------:R-:W-:Y:S01]  /*0200*/  IADD3 R4, R101, R98, RZ ;  /* 0x0000006265047210 */ /* 0x000fe20007ffe0ff */
[----:B------:R-:W-:Y:S01]  /*0210*/  CS2R R32, SRZ ;  /* 0x0000000000207805 */ /* 0x000fe2000001ff00 */
[----:B------:R-:W-:Y:S01]  /*0220*/  CS2R R34, SRZ ;  /* 0x0000000000227805 */ /* 0x000fe2000001ff00 */
[----:B------:R-:W-:-:S04]  /*0230*/  IMAD.WIDE R2, R2, R97, c[0x0][0x160] ;  /* 0x0000580002027625 */ /* 0x000fc800078e0261 */
[----:B------:R-:W-:Y:S02]  /*0240*/  IMAD.WIDE R4, R4, R97, c[0x0][0x160] ;  /* 0x0000580004047625 */ /* 0x000fe400078e0261 */
[----:B------:R0:W2:Y:S04]  /*0250*/  @!P1 LDG.E.EL.128 R16, [R2.64] ;  /* 0x0000000402109981 */ /* 0x0000a8000c2e1d00 */
[----:B------:R1:W3:Y:S01]  /*0260*/  @!P3 LDG.E.EL.128 R32, [R4.64] ;  /* 0x000000040420b981 */ /* 0x0002e2000c2e1d00 */
[----:B------:R-:W-:Y:S01]  /*0270*/  SHF.R.U32.HI R103, RZ, 0x6, R29 ;  /* 0x00000006ff677819 */ /* 0x000fe2000001161d */
[----:B------:R-:W-:Y:S01]  /*0280*/  IMAD.SHL.U32 R99, R29, 0x4, RZ ;  /* 0x000000041d637824 */ /* 0x000fe200078e00ff */
[----:B------:R-:W-:Y:S01]  /*0290*/  SHF.R.S32.HI R8, RZ, 0x1b, R6 ;  /* 0x0000001bff087819 */ /* 0x000fe20000011406 */
[----:B------:R-:W-:Y:S01]  /*02a0*/  IMAD R84, R9, 0x101, R0 ;  /* 0x0000010109547824 */ /* 0x000fe200078e0200 */
[----:B------:R-:W-:Y:S01]  /*02b0*/  SGXT.U32 R103, R103, 0x2 ;  /* 0x000000026767781a */ /* 0x000fe20000000000 */
[----:B------:R-:W-:Y:S01]  /*02c0*/  IMAD.MOV.U32 R88, RZ, RZ, 0x4 ;  /* 0x00000004ff587424 */ /* 0x000fe200078e00ff */
[----:B------:R-:W-:Y:S01]  /*02d0*/  SGXT R8, R8, 0x1 ;  /* 0x000000010808781a */ /* 0x000fe20000000200 */
[----:B------:R-:W-:Y:S01]  /*02e0*/  IMAD.SHL.U32 R84, R84, 0x2, RZ ;  /* 0x0000000254547824 */ /* 0x000fe200078e00ff */
[C---:B0-----:R-:W-:Y:S01]  /*02f0*/  LOP3.LUT R2, R92.reuse, R103, RZ, 0xfc, !PT ;  /* 0x000000675c027212 */ /* 0x041fe200078efcff */
[----:B------:R-:W-:Y:S01]  /*0300*/  CS2R R64, SRZ ;  /* 0x0000000000407805 */ /* 0x000fe2000001ff00 */
[C-C-:B------:R-:W-:Y:S01]  /*0310*/  LOP3.LUT R3, R92.reuse, 0x4, R103.reuse, 0xfe, !PT ;  /* 0x000000045c037812 */ /* 0x140fe200078efe67 */
[----:B------:R-:W-:Y:S01]  /*0320*/  CS2R R66, SRZ ;  /* 0x0000000000427805 */ /* 0x000fe2000001ff00 */
[C-C-:B------:R-:W-:Y:S01]  /*0330*/  LOP3.LUT R6, R92.reuse, 0x8, R103.reuse, 0xfe, !PT ;  /* 0x000000085c067812 */ /* 0x140fe200078efe67 */
[----:B------:R-:W-:Y:S01]  /*0340*/  CS2R R48, SRZ ;  /* 0x0000000000307805 */ /* 0x000fe2000001ff00 */
[----:B------:R-:W-:Y:S01]  /*0350*/  LOP3.LUT R7, R92, 0xc, R103, 0xfe, !PT ;  /* 0x0000000c5c077812 */ /* 0x000fe200078efe67 */
[----:B------:R-:W-:Y:S01]  /*0360*/  CS2R R50, SRZ ;  /* 0x0000000000327805 */ /* 0x000fe2000001ff00 */
[----:B------:R-:W-:-:S02]  /*0370*/  LEA.HI R10, R8, R2, RZ, 0x9 ;  /* 0x00000002080a7211 */ /* 0x000fc400078f48ff */
[C---:B------:R-:W-:Y:S02]  /*0380*/  LEA.HI R11, R8.reuse, R3, RZ, 0x9 ;  /* 0x00000003080b7211 */ /* 0x040fe400078f48ff */
[C---:B------:R-:W-:Y:S02]  /*0390*/  LEA.HI R12, R8.reuse, R6, RZ, 0x9 ;  /* 0x00000006080c7211 */ /* 0x040fe400078f48ff */
[----:B------:R-:W-:Y:S02]  /*03a0*/  LEA.HI R8, R8, R7, RZ, 0x9 ;  /* 0x0000000708087211 */ /* 0x000fe400078f48ff */
[----:B-1----:R-:W-:Y:S02]  /*03b0*/  LOP3.LUT R4, R11, 0xfffe00, RZ, 0xc0, !PT ;  /* 0x00fffe000b047812 */ /* 0x002fe400078ec0ff */
[----:B------:R-:W-:Y:S02]  /*03c0*/  LOP3.LUT R8, R8, 0xfffe00, RZ, 0xc0, !PT ;  /* 0x00fffe0008087812 */ /* 0x000fe400078ec0ff */
[----:B------:R-:W-:Y:S01]  /*03d0*/  LOP3.LUT R5, R10, 0xfffe00, RZ, 0xc0, !PT ;  /* 0x00fffe000a057812 */ /* 0x000fe200078ec0ff */
[----:B------:R-:W-:Y:S01]  /*03e0*/  IMAD.IADD R20, R3, 0x1, -R4 ;  /* 0x0000000103147824 */ /* 0x000fe200078e0a04 */
[----:B------:R-:W-:Y:S01]  /*03f0*/  LOP3.LUT R11, R12, 0xfffe00, RZ, 0xc0, !PT ;  /* 0x00fffe000c0b7812 */ /* 0x000fe200078ec0ff */
[----:B------:R-:W-:Y:S01]  /*0400*/  IMAD.IADD R24, R7, 0x1, -R8 ;  /* 0x0000000107187824 */ /* 0x000fe200078e0a08 */
[----:B------:R-:W-:Y:S01]  /*0410*/  LOP3.LUT R8, R99, 0xfc, RZ, 0xc0, !PT ;  /* 0x000000fc63087812 */ /* 0x000fe200078ec0ff */
[----:B------:R-:W-:Y:S01]  /*0420*/  IMAD.IADD R10, R2, 0x1, -R5 ;  /* 0x00000001020a7824 */ /* 0x000fe200078e0a05 */
[----:B------:R-:W-:-:S02]  /*0430*/  IADD3 R22, R6, -R11, RZ ;  /* 0x8000000b06167210 */ /* 0x000fc40007ffe0ff */
[----:B------:R-:W-:-:S04]  /*0440*/  PRMT R105, R8, 0x6540, R105 ;  /* 0x0000654008697816 */ /* 0x000fc80000000069 */
[----:B------:R-:W-:Y:S01]  /*0450*/  ISETP.GE.AND P0, PT, R105, 0x100, PT ;  /* 0x000001006900780c */ /* 0x000fe20003f06270 */
[----:B------:R-:W-:Y:S01]  /*0460*/  CS2R R68, SRZ ;  /* 0x0000000000447805 */ /* 0x000fe2000001ff00 */
[----:B------:R-:W-:Y:S01]  /*0470*/  CS2R R70, SRZ ;  /* 0x0000000000467805 */ /* 0x000fe2000001ff00 */
[----:B------:R-:W-:Y:S01]  /*0480*/  CS2R R60, SRZ ;  /* 0x00000000003c7805 */ /* 0x000fe2000001ff00 */
[----:B------:R-:W-:Y:S01]  /*0490*/  CS2R R62, SRZ ;  /* 0x00000000003e7805 */ /* 0x000fe2000001ff00 */
[----:B--2---:R-:W-:Y:S01]  /*04a0*/  SHF.R.U32.HI R11, RZ, 0x10, R16 ;  /* 0x00000010ff0b7819 */ /* 0x004fe20000011610 */
[----:B------:R-:W-:Y:S01]  /*04b0*/  STS.U16 [R84], R16 ;  /* 0x0000001054007388 */ /* 0x000fe20000000400 */
[----:B------:R-:W-:Y:S02]  /*04c0*/  SHF.R.U32.HI R13, RZ, 0x10, R17 ;  /* 0x00000010ff0d7819 */ /* 0x000fe40000011611 */
[----:B---3--:R-:W-:Y:S01]  /*04d0*/  SHF.R.U32.HI R3, RZ, 0x10, R32 ;  /* 0x00000010ff037819 */ /* 0x008fe20000011620 */
[----:B------:R0:W-:Y:S01]  /*04e0*/  STS.U16 [R84+0x202], R11 ;  /* 0x0002020b54007388 */ /* 0x0001e20000000400 */
[----:B------:R-:W-:-:S02]  /*04f0*/  SHF.R.U32.HI R5, RZ, 0x10, R33 ;  /* 0x00000010ff057819 */ /* 0x000fc40000011621 */
[----:B------:R-:W-:Y:S01]  /*0500*/  SHF.R.U32.HI R7, RZ, 0x10, R34 ;  /* 0x00000010ff077819 */ /* 0x000fe20000011622 */
[----:B------:R1:W-:Y:S01]  /*0510*/  STS.U16 [R84+0x302], R3 ;  /* 0x0003020354007388 */ /* 0x0003e20000000400 */
[----:B------:R-:W-:Y:S02]  /*0520*/  SHF.R.U32.HI R15, RZ, 0x10, R18 ;  /* 0x00000010ff0f7819 */ /* 0x000fe40000011612 */
[----:B------:R-:W-:Y:S01]  /*0530*/  SHF.R.U32.HI R21, RZ, 0x10, R19 ;  /* 0x00000010ff157819 */ /* 0x000fe20000011613 */
[----:B------:R2:W-:Y:S01]  /*0540*/  STS.U16 [R84+0x706], R5 ;  /* 0x0007060554007388 */ /* 0x0005e20000000400 */
[----:B0-----:R-:W-:-:S03]  /*0550*/  SHF.R.U32.HI R11, RZ, 0x10, R35 ;  /* 0x00000010ff0b7819 */ /* 0x001fc60000011623 */
[----:B------:R0:W-:Y:S01]  /*0560*/  STS.U16 [R84+0xb0a], R7 ;  /* 0x000b0a0754007388 */ /* 0x0001e20000000400 */
[----:B-1----:R-:W-:-:S03]  /*0570*/  LEA R3, R10, R105, 0x8 ;  /* 0x000000690a037211 */ /* 0x002fc600078e40ff */
[----:B------:R1:W-:Y:S01]  /*0580*/  STS.U16 [R84+0xf0e], R11 ;  /* 0x000f0e0b54007388 */ /* 0x0003e20000000400 */
[--C-:B--2---:R-:W-:Y:S02]  /*0590*/  IMAD R5, R20, 0x100, R105.reuse ;  /* 0x0000010014057824 */ /* 0x104fe400078e0269 */
[-C--:B------:R-:W-:Y:S01]  /*05a0*/  IMAD.WIDE R2, R3, R88.reuse, c[0x0][0x168] ;  /* 0x00005a0003027625 */ /* 0x080fe200078e0258 */
[----:B------:R-:W-:Y:S03]  /*05b0*/  STS.U16 [R84+0x404], R17 ;  /* 0x0004041154007388 */ /* 0x000fe60000000400 */
[--C-:B0-----:R-:W-:Y:S01]  /*05c0*/  IMAD R7, R22, 0x100, R105.reuse ;  /* 0x0000010016077824 */ /* 0x101fe200078e0269 */
[----:B------:R-:W-:Y:S01]  /*05d0*/  STS.U16 [R84+0x808], R18 ;  /* 0x0008081254007388 */ /* 0x000fe20000000400 */
[----:B-1----:R-:W-:Y:S02]  /*05e0*/  IMAD R11, R24, 0x100, R105 ;  /* 0x00000100180b7824 */ /* 0x002fe400078e0269 */
[-C--:B------:R-:W-:Y:S01]  /*05f0*/  IMAD.WIDE R4, R5, R88.reuse, c[0x0][0x168] ;  /* 0x00005a0005047625 */ /* 0x080fe200078e0258 */
[----:B------:R-:W-:Y:S04]  /*0600*/  STS.U16 [R84+0xc0c], R19 ;  /* 0x000c0c1354007388 */ /* 0x000fe80000000400 */
[----:B------:R-:W-:Y:S01]  /*0610*/  STS.U16 [R84+0x606], R13 ;  /* 0x0006060d54007388 */ /* 0x000fe20000000400 */
[----:B------:R-:W-:-:S03]  /*0620*/  IMAD.WIDE R6, R7, R88, c[0x0][0x168] ;  /* 0x00005a0007067625 */ /* 0x000fc600078e0258 */
[----:B------:R-:W-:Y:S04]  /*0630*/  STS.U16 [R84+0xa0a], R15 ;  /* 0x000a0a0f54007388 */ /* 0x000fe80000000400 */
[----:B------:R-:W-:Y:S04]  /*0640*/  STS.U16 [R84+0xe0e], R21 ;  /* 0x000e0e1554007388 */ /* 0x000fe80000000400 */
[----:B------:R-:W-:Y:S04]  /*0650*/  STS.U16 [R84+0x100], R32 ;  /* 0x0001002054007388 */ /* 0x000fe80000000400 */
[----:B------:R-:W-:Y:S04]  /*0660*/  STS.U16 [R84+0x504], R33 ;  /* 0x0005042154007388 */ /* 0x000fe80000000400 */
[----:B------:R-:W-:Y:S04]  /*0670*/  STS.U16 [R84+0x908], R34 ;  /* 0x0009082254007388 */ /* 0x000fe80000000400 */
[----:B------:R-:W-:Y:S04]  /*0680*/  STS.U16 [R84+0xd0c], R35 ;  /* 0x000d0c2354007388 */ /* 0x000fe80000000400 */
[----:B------:R-:W-:Y:S06]  /*0690*/  BAR.SYNC 0x0 ;  /* 0x0000000000007b1d */ /* 0x000fec0000000000 */
[----:B------:R0:W2:Y:S04]  /*06a0*/  @!P0 LDG.E.EL.128 R64, [R2.64] ;  /* 0x0000000402408981 */ /* 0x0000a8000c2e1d00 */
[----:B------:R1:W3:Y:S04]  /*06b0*/  @!P0 LDG.E.EL.128 R48, [R4.64] ;  /* 0x0000000404308981 */ /* 0x0002e8000c2e1d00 */
[----:B------:R4:W5:Y:S01]  /*06c0*/  @!P0 LDG.E.EL.128 R68, [R6.64] ;  /* 0x0000000406448981 */ /* 0x000962000c2e1d00 */
[----:B0-----:R-:W-:-:S05]  /*06d0*/  IMAD.WIDE R2, R11, R88, c[0x0][0x168] ;  /* 0x00005a000b027625 */ /* 0x001fca00078e0258 */
[----:B------:R0:W3:Y:S01]  /*06e0*/  @!P0 LDG.E.EL.128 R60, [R2.64] ;  /* 0x00000004023c8981 */ /* 0x0000e2000c2e1d00 */
[----:B-1----:R-:W-:Y:S01]  /*06f0*/  LOP3.LUT R5, R96, 0xffffff80, RZ, 0xc0, !PT ;  /* 0xffffff8060057812 */ /* 0x002fe200078ec0ff */
[----:B------:R-:W-:-:S03]  /*0700*/  IMAD R4, R8, 0x18, RZ ;  /* 0x0000001808047824 */ /* 0x000fc600078e02ff */
[----:B------:R-:W-:Y:S01]  /*0710*/  ISETP.NE.AND P2, PT, R5, 0x80, PT ;  /* 0x000000800500780c */ /* 0x000fe20003f45270 */
[----:B------:R-:W-:Y:S01]  /*0720*/  IMAD R104, R103, 0x101, R8 ;  /* 0x0000010167687824 */ /* 0x000fe200078e0208 */
[----:B------:R-:W-:Y:S02]  /*0730*/  IADD3 R5, R101, 0x20000, RZ ;  /* 0x0002000065057810 */ /* 0x000fe40007ffe0ff */
[----:B------:R-:W-:Y:S01]  /*0740*/  LOP3.LUT R103, R4, R103, RZ, 0xfc, !PT ;  /* 0x0000006704677212 */ /* 0x000fe200078efcff */
[----:B------:R-:W-:Y:S01]  /*0750*/  IMAD.SHL.U32 R104, R104, 0x2, RZ ;  /* 0x0000000268687824 */ /* 0x000fe200078e00ff */
[----:B0-----:R-:W-:Y:S01]  /*0760*/  IADD3 R2, R100, R5, RZ ;  /* 0x0000000564027210 */ /* 0x001fe20007ffe0ff */
[C---:B------:R-:W-:Y:S01]  /*0770*/  IMAD.IADD R4, R98.reuse, 0x1, R5 ;  /* 0x0000000162047824 */ /* 0x040fe200078e0205 */
[----:B------:R-:W-:Y:S01]  /*0780*/  CS2R R52, SRZ ;  /* 0x0000000000347805 */ /* 0x000fe2000001ff00 */
[----:B------:R-:W-:Y:S01]  /*0790*/  CS2R R54, SRZ ;  /* 0x0000000000367805 */ /* 0x000fe2000001ff00 */
[----:B------:R-:W-:Y:S01]  /*07a0*/  CS2R R32, SRZ ;  /* 0x0000000000207805 */ /* 0x000fe2000001ff00 */
[----:B------:R-:W-:Y:S01]  /*07b0*/  CS2R R34, SRZ ;  /* 0x0000000000227805 */ /* 0x000fe2000001ff00 */
[----:B----4-:R-:W-:Y:S01]  /*07c0*/  IADD3 R6, R98, -0x10000, R101 ;  /* 0xffff000062067810 */ /* 0x010fe20007ffe065 */
[----:B------:R-:W-:Y:S01]  /*07d0*/  IMAD R102, R0, 0x18, R9 ;  /* 0x0000001800667824 */ /* 0x000fe200078e0209 */
[----:B------:R-:W-:Y:S01]  /*07e0*/  LDS.U16 R148, [R104] ;  /* 0x0000000068947984 */ /* 0x000fe20000000400 */
[----:B------:R-:W-:Y:S01]  /*07f0*/  IMAD.WIDE R2, R2, R97, c[0x0][0x160] ;  /* 0x0000580002027625 */ /* 0x000fe200078e0261 */
[----:B------:R-:W-:-:S02]  /*0800*/  CS2R R12, SRZ ;  /* 0x00000000000c7805 */ /* 0x000fc4000001ff00 */
[----:B------:R-:W-:Y:S01]  /*0810*/  LDS.U16 R140, [R104+0x2] ;  /* 0x00000200688c7984 */ /* 0x000fe20000000400 */
[-C--:B------:R-:W-:Y:S01]  /*0820*/  IMAD.WIDE R4, R4, R97.reuse, c[0x0][0x160] ;  /* 0x0000580004047625 */ /* 0x080fe200078e0261 */
[----:B------:R-:W-:Y:S02]  /*0830*/  CS2R R14, SRZ ;  /* 0x00000000000e7805 */ /* 0x000fe4000001ff00 */
[----:B------:R-:W-:Y:S01]  /*0840*/  LDS.U16 R132, [R104+0x4] ;  /* 0x0000040068847984 */ /* 0x000fe20000000400 */
[----:B------:R-:W-:-:S03]  /*0850*/  IMAD.WIDE R6, R6, R97, c[0x0][0x160] ;  /* 0x0000580006067625 */ /* 0x000fc600078e0261 */
[----:B------:R-:W-:Y:S04]  /*0860*/  LDS.U16 R135, [R104+0x6] ;  /* 0x0000060068877984 */ /* 0x000fe80000000400 */
        /* <DEDUP_REMOVED lines=12> */
[----:B------:R-:W-:Y:S06]  /*0930*/  BAR.SYNC 0x0 ;  /* 0x0000000000007b1d */ /* 0x000fec0000000000 */
[----:B--2---:R-:W-:Y:S04]  /*0940*/  STS [R103.X4], R64 ;  /* 0x0000004067007388 */ /* 0x004fe80000004800 */
[----:B------:R-:W-:Y:S04]  /*0950*/  STS [R103.X4+0x60], R65 ;  /* 0x0000604167007388 */ /* 0x000fe80000004800 */
[----:B------:R-:W-:Y:S04]  /*0960*/  STS [R103.X4+0xc0], R66 ;  /* 0x0000c04267007388 */ /* 0x000fe80000004800 */
[----:B------:R-:W-:Y:S04]  /*0970*/  STS [R103.X4+0x120], R67 ;  /* 0x0001204367007388 */ /* 0x000fe80000004800 */
[----:B---3--:R-:W-:Y:S04]  /*0980*/  STS [R103.X4+0x10], R48 ;  /* 0x0000103067007388 */ /* 0x008fe80000004800 */
[----:B------:R-:W-:Y:S04]  /*0990*/  STS [R103.X4+0x70], R49 ;  /* 0x0000703167007388 */ /* 0x000fe80000004800 */
[----:B------:R-:W-:Y:S04]  /*09a0*/  STS [R103.X4+0xd0], R50 ;  /* 0x0000d03267007388 */ /* 0x000fe80000004800 */
[----:B------:R-:W-:Y:S04]  /*09b0*/  STS [R103.X4+0x130], R51 ;  /* 0x0001303367007388 */ /* 0x000fe80000004800 */
[----:B-----5:R-:W-:Y:S04]  /*09c0*/  STS [R103.X4+0x20], R68 ;  /* 0x0000204467007388 */ /* 0x020fe80000004800 */
[----:B------:R-:W-:Y:S04]  /*09d0*/  STS [R103.X4+0x80], R69 ;  /* 0x0000804567007388 */ /* 0x000fe80000004800 */
[----:B------:R-:W-:Y:S04]  /*09e0*/  STS [R103.X4+0xe0], R70 ;  /* 0x0000e04667007388 */ /* 0x000fe80000004800 */
[----:B------:R-:W-:Y:S04]  /*09f0*/  STS [R103.X4+0x140], R71 ;  /* 0x0001404767007388 */ /* 0x000fe80000004800 */
[----:B------:R-:W-:Y:S04]  /*0a00*/  STS [R103.X4+0x30], R60 ;  /* 0x0000303c67007388 */ /* 0x000fe80000004800 */
[----:B------:R-:W-:Y:S04]  /*0a10*/  STS [R103.X4+0x90], R61 ;  /* 0x0000903d67007388 */ /* 0x000fe80000004800 */
[----:B------:R-:W-:Y:S04]  /*0a20*/  STS [R103.X4+0xf0], R62 ;  /* 0x0000f03e67007388 */ /* 0x000fe80000004800 */
[----:B------:R-:W-:Y:S04]  /*0a30*/  STS [R103.X4+0x150], R63 ;  /* 0x0001503f67007388 */ /* 0x000fe80000004800 */
[----:B------:R-:W-:Y:S06]  /*0a40*/  BAR.SYNC 0x0 ;  /* 0x0000000000007b1d */ /* 0x000fec0000000000 */
[----:B------:R0:W2:Y:S04]  /*0a50*/  @!P1 LDG.E.EL.128 R52, [R2.64] ;  /* 0x0000000402349981 */ /* 0x0000a8000c2e1d00 */
[----:B------:R1:W3:Y:S04]  /*0a60*/  @!P3 LDG.E.EL.128 R32, [R4.64] ;  /* 0x000000040420b981 */ /* 0x0002e8000c2e1d00 */
[----:B------:R-:W-:Y:S04]  /*0a70*/  LDS.128 R40, [R102.X4] ;  /* 0x0000000066287984 */ /* 0x000fe80000004c00 */
[----:B------:R-:W-:Y:S04]  /*0a80*/  LDS.128 R56, [R102.X4+0x10] ;  /* 0x0000100066387984 */ /* 0x000fe80000004c00 */
[----:B------:R-:W-:Y:S04]  /*0a90*/  LDS.128 R36, [R102.X4+0x3000] ;  /* 0x0030000066247984 */ /* 0x000fe80000004c00 */
[----:B------:R-:W-:Y:S04]  /*0aa0*/  LDS.128 R44, [R102.X4+0x3010] ;  /* 0x00301000662c7984 */ /* 0x000fe80000004c00 */
[----:B------:R-:W-:Y:S06]  /*0ab0*/  BAR.SYNC 0x0 ;  /* 0x0000000000007b1d */ /* 0x000fec0000000000 */
[----:B------:R-:W-:Y:S04]  /*0ac0*/  STS.U16 [R84], RZ ;  /* 0x000000ff54007388 */ /* 0x000fe80000000400 */
[----:B------:R-:W-:Y:S04]  /*0ad0*/  STS.U16 [R84+0x202], RZ ;  /* 0x000202ff54007388 */ /* 0x000fe80000000400 */
        /* <DEDUP_REMOVED lines=14> */
[----:B------:R-:W-:Y:S06]  /*0bc0*/  BAR.SYNC 0x0 ;  /* 0x0000000000007b1d */ /* 0x000fec0000000000 */
[----:B------:R-:W1:Y:S01]  /*0bd0*/  @!P2 LDG.E.EL.128 R12, [R6.64] ;  /* 0x00000004060ca981 */ /* 0x000e62000c2e1d00 */
[----:B------:R-:W-:-:S03]  /*0be0*/  LOP3.LUT R0, R105, 0xffffff80, RZ, 0xc0, !PT ;  /* 0xffffff8069007812 */ /* 0x000fc600078ec0ff */
[----:B------:R-:W-:Y:S04]  /*0bf0*/  LDS.U16 R130, [R104] ;  /* 0x0000000068827984 */ /* 0x000fe80000000400 */
        /* <DEDUP_REMOVED lines=14> */
[----:B------:R-:W-:Y:S01]  /*0ce0*/  LDS.U16 R106, [R104+0x181e] ;  /* 0x00181e00686a7984 */ /* 0x000fe20000000400 */
[----:B------:R-:W-:-:S03]  /*0cf0*/  ISETP.NE.AND P0, PT, R0, 0x80, PT ;  /* 0x000000800000780c */ /* 0x000fc60003f05270 */
[----:B------:R-:W-:Y:S06]  /*0d00*/  BAR.SYNC 0x0 ;  /* 0x0000000000007b1d */ /* 0x000fec0000000000 */
[----:B------:R-:W-:Y:S01]  /*0d10*/  CS2R R16, SRZ ;  /* 0x0000000000107805 */ /* 0x000fe2000001ff00 */
[----:B------:R-:W-:Y:S01]  /*0d20*/  CS2R R18, SRZ ;  /* 0x0000000000127805 */ /* 0x000fe2000001ff00 */
[----:B------:R-:W-:Y:S04]  /*0d30*/  STS.U16 [R84], RZ ;  /* 0x000000ff54007388 */ /* 0x000fe80000000400 */
[----:B------:R-:W-:Y:S04]  /*0d40*/  STS.U16 [R84+0x202], RZ ;  /* 0x000202ff54007388 */ /* 0x000fe80000000400 */
[----:B------:R-:W-:Y:S04]  /*0d50*/  STS.U16 [R84+0x404], RZ ;  /* 0x000404ff54007388 */ /* 0x000fe80000000400 */
[----:B------:R-:W-:Y:S04]  /*0d60*/  STS.U16 [R84+0x606], RZ ;  /* 0x000606ff54007388 */ /* 0x000fe80000000400 */
[----:B------:R-:W-:Y:S04]  /*0d70*/  STS.U16 [R84+0x808], RZ ;  /* 0x000808ff54007388 */ /* 0x000fe80000000400 */
[----:B------:R-:W-:Y:S04]  /*0d80*/  STS.U16 [R84+0xa0a], RZ ;  /* 0x000a0aff54007388 */ /* 0x000fe80000000400 */
[----:B------:R-:W-:Y:S04]  /*0d90*/  STS.U16 [R84+0xc0c], RZ ;  /* 0x000c0cff54007388 */ /* 0x000fe80000000400 */
[----:B------:R-:W-:Y:S01]  /*0da0*/  STS.U16 [R84+0xe0e], RZ ;  /* 0x000e0eff54007388 */ /* 0x000fe20000000400 */
[----:B-1----:R-:W-:-:S02]  /*0db0*/  SEL R5, R14, RZ, !P2 ;  /* 0x000000ff0e057207 */ /* 0x002fc40005000000 */
[----:B------:R-:W-:Y:S02]  /*0dc0*/  SEL R13, R13, RZ, !P2 ;  /* 0x000000ff0d0d7207 */ /* 0x000fe40005000000 */
[----:B------:R-:W-:Y:S01]  /*0dd0*/  SHF.R.U32.HI R11, RZ, 0x10, R5 ;  /* 0x00000010ff0b7819 */ /* 0x000fe20000011605 */
[----:B------:R1:W-:Y:S01]  /*0de0*/  STS.U16 [R84+0x908], R5 ;  /* 0x0009080554007388 */ /* 0x0003e20000000400 */
[----:B0-----:R-:W-:Y:S02]  /*0df0*/  SEL R3, R12, RZ, !P2 ;  /* 0x000000ff0c037207 */ /* 0x001fe40005000000 */
[----:B------:R-:W-:Y:S02]  /*0e00*/  SEL R15, R15, RZ, !P2 ;  /* 0x000000ff0f0f7207 */ /* 0x000fe40005000000 */
[----:B------:R-:W-:Y:S02]  /*0e10*/  SHF.R.U32.HI R9, RZ, 0x10, R13 ;  /* 0x00000010ff097819 */ /* 0x000fe4000001160d */
[----:B-1----:R-:W-:Y:S01]  /*0e20*/  IADD3 R5, R105, -0x80, RZ ;  /* 0xffffff8069057810 */ /* 0x002fe20007ffe0ff */
[----:B------:R0:W-:Y:S01]  /*0e30*/  STS.U16 [R84+0x100], R3 ;  /* 0x0001000354007388 */ /* 0x0001e20000000400 */
[----:B------:R-:W-:-:S03]  /*0e40*/  SHF.R.U32.HI R7, RZ, 0x10, R3 ;  /* 0x00000010ff077819 */ /* 0x000fc60000011603 */
[----:B------:R-:W-:Y:S01]  /*0e50*/  IMAD R85, R10, 0x100, R5 ;  /* 0x000001000a557824 */ /* 0x000fe200078e0205 */
[----:B------:R-:W-:Y:S01]  /*0e60*/  SHF.R.U32.HI R21, RZ, 0x10, R15 ;  /* 0x00000010ff157819 */ /* 0x000fe2000001160f */
[----:B------:R-:W-:Y:S01]  /*0e70*/  IMAD R89, R22, 0x100, R5 ;  /* 0x0000010016597824 */ /* 0x000fe200078e0205 */
[----:B------:R1:W-:Y:S01]  /*0e80*/  STS.U16 [R84+0x706], R9 ;  /* 0x0007060954007388 */ /* 0x0003e20000000400 */
[----:B------:R-:W-:Y:S01]  /*0e90*/  LEA R87, R20, R5, 0x8 ;  /* 0x0000000514577211 */ /* 0x000fe200078e40ff */
[-C--:B0-----:R-:W-:Y:S02]  /*0ea0*/  IMAD.WIDE R2, R85, R88.reuse, c[0x0][0x170] ;  /* 0x00005c0055027625 */ /* 0x081fe400078e0258 */
[----:B------:R0:W-:Y:S02]  /*0eb0*/  STS.U16 [R84+0xb0a], R11 ;  /* 0x000b0a0b54007388 */ /* 0x0001e40000000400 */
[----:B------:R-:W-:Y:S01]  /*0ec0*/  IMAD.WIDE R26, R89, R88, c[0x0][0x170] ;  /* 0x00005c00591a7625 */ /* 0x000fe200078e0258 */
[----:B-1----:R-:W-:-:S03]  /*0ed0*/  CS2R R8, SRZ ;  /* 0x0000000000087805 */ /* 0x002fc6000001ff00 */
[----:B------:R-:W-:Y:S01]  /*0ee0*/  IMAD R147, R24, 0x100, R5 ;  /* 0x0000010018937824 */ /* 0x000fe200078e0205 */
[----:B0-----:R-:W-:Y:S01]  /*0ef0*/  CS2R R10, SRZ ;  /* 0x00000000000a7805 */ /* 0x001fe2000001ff00 */
[----:B------:R0:W-:Y:S01]  /*0f00*/  STS.U16 [R84+0x504], R13 ;  /* 0x0005040d54007388 */ /* 0x0001e20000000400 */
[----:B------:R-:W-:-:S03]  /*0f10*/  CS2R R4, SRZ ;  /* 0x0000000000047805 */ /* 0x000fc6000001ff00 */
[----:B------:R1:W-:Y:S01]  /*0f20*/  STS.U16 [R84+0xd0c], R15 ;  /* 0x000d0c0f54007388 */ /* 0x0003e20000000400 */
[----:B------:R-:W-:-:S03]  /*0f30*/  IMAD.WIDE R30, R147, R88, c[0x0][0x170] ;  /* 0x00005c00931e7625 */ /* 0x000fc600078e0258 */
[----:B------:R-:W-:Y:S04]  /*0f40*/  STS.U16 [R84+0x302], R7 ;  /* 0x0003020754007388 */ /* 0x000fe80000000400 */
[----:B------:R-:W-:Y:S01]  /*0f50*/  STS.U16 [R84+0xf0e], R21 ;  /* 0x000f0e1554007388 */ /* 0x000fe20000000400 */
[----:B0-----:R-:W-:Y:S01]  /*0f60*/  CS2R R12, SRZ ;  /* 0x00000000000c7805 */ /* 0x001fe2000001ff00 */
[----:B-1----:R-:W-:Y:S02]  /*0f70*/  CS2R R14, SRZ ;  /* 0x00000000000e7805 */ /* 0x002fe4000001ff00 */
[----:B------:R-:W-:Y:S06]  /*0f80*/  BAR.SYNC 0x0 ;  /* 0x0000000000007b1d */ /* 0x000fec0000000000 */
[----:B------:R-:W4:Y:S01]  /*0f90*/  @!P0 LDG.E.EL.128 R16, [R2.64] ;  /* 0x0000000402108981 */ /* 0x000f22000c2e1d00 */
[----:B------:R-:W-:Y:S01]  /*0fa0*/  CS2R R6, SRZ ;  /* 0x0000000000067805 */ /* 0x000fe2000001ff00 */
[----:B------:R-:W-:-:S02]  /*0fb0*/  IMAD.WIDE R20, R87, R88, c[0x0][0x170] ;  /* 0x00005c0057147625 */ /* 0x000fc400078e0258 */
[----:B------:R-:W5:Y:S04]  /*0fc0*/  @!P0 LDG.E.EL.128 R8, [R26.64] ;  /* 0x000000041a088981 */ /* 0x000f68000c2e1d00 */
[----:B------:R-:W2:Y:S04]  /*0fd0*/  @!P0 LDG.E.EL.128 R4, [R30.64] ;  /* 0x000000041e048981 */ /* 0x000ea8000c2e1d00 */
[----:B------:R-:W2:Y:S01]  /*0fe0*/  @!P0 LDG.E.EL.128 R12, [R20.64] ;  /* 0x00000004140c8981 */ /* 0x000ea2000c2e1d00 */
[----:B------:R-:W-:Y:S01]  /*0ff0*/  ISETP.GE.AND P1, PT, R95, 0x80, PT ;  /* 0x000000805f00780c */ /* 0x000fe20003f26270 */
[----:B------:R-:W-:Y:S01]  /*1000*/  CS2R R76, SRZ ;  /* 0x00000000004c7805 */ /* 0x000fe2000001ff00 */
[----:B------:R-:W-:Y:S01]  /*1010*/  CS2R R78, SRZ ;  /* 0x00000000004e7805 */ /* 0x000fe2000001ff00 */
[----:B------:R-:W0:Y:S01]  /*1020*/  LDS.U16 R149, [R104] ;  /* 0x0000000068957984 */ /* 0x000e220000000400 */
[----:B------:R-:W-:-:S03]  /*1030*/  CS2R R80, SRZ ;  /* 0x0000000000507805 */ /* 0x000fc6000001ff00 */
[----:B------:R-:W1:Y:S01]  /*1040*/  LDS.U16 R150, [R104+0x2] ;  /* 0x0000020068967984 */ /* 0x000e620000000400 */
[----:B------:R-:W-:-:S03]  /*1050*/  CS2R R82, SRZ ;  /* 0x0000000000527805 */ /* 0x000fc6000001ff00 */
[----:B------:R-:W0:Y:S04]  /*1060*/  LDS.U16 R151, [R104+0x4] ;  /* 0x0000040068977984 */ /* 0x000e280000000400 */
[----:B------:R-:W0:Y:S04]  /*1070*/  LDS.U16 R152, [R104+0x6] ;  /* 0x0000060068987984 */ /* 0x000e280000000400 */
[----:B------:R-:W-:Y:S04]  /*1080*/  LDS.U16 R153, [R104+0x808] ;  /* 0x0008080068997984 */ /* 0x000fe80000000400 */
[----:B------:R-:W-:Y:S04]  /*1090*/  LDS.U16 R154, [R104+0x80a] ;  /* 0x00080a00689a7984 */ /* 0x000fe80000000400 */
[----:B------:R-:W0:Y:S04]  /*10a0*/  LDS.U16 R155, [R104+0x80c] ;  /* 0x00080c00689b7984 */ /* 0x000e280000000400 */
[----:B------:R-:W0:Y:S04]  /*10b0*/  LDS.U16 R156, [R104+0x80e] ;  /* 0x00080e00689c7984 */ /* 0x000e280000000400 */
[----:B------:R-:W-:Y:S04]  /*10c0*/  LDS.U16 R157, [R104+0x1010] ;  /* 0x00101000689d7984 */ /* 0x000fe80000000400 */
[----:B------:R-:W0:Y:S04]  /*10d0*/  LDS.U16 R158, [R104+0x1012] ;  /* 0x00101200689e7984 */ /* 0x000e280000000400 */
[----:B------:R-:W0:Y:S04]  /*10e0*/  LDS.U16 R159, [R104+0x1014] ;  /* 0x00101400689f7984 */ /* 0x000e280000000400 */
[----:B------:R-:W0:Y:S04]  /*10f0*/  LDS.U16 R141, [R104+0x1016] ;  /* 0x00101600688d7984 */ /* 0x000e280000000400 */
[----:B------:R-:W0:Y:S04]  /*1100*/  LDS.U16 R139, [R104+0x1818] ;  /* 0x00181800688b7984 */ /* 0x000e280000000400 */
[----:B------:R-:W0:Y:S04]  /*1110*/  LDS.U16 R137, [R104+0x181a] ;  /* 0x00181a0068897984 */ /* 0x000e280000000400 */
[----:B------:R-:W-:Y:S04]  /*1120*/  LDS.U16 R136, [R104+0x181c] ;  /* 0x00181c0068887984 */ /* 0x000fe80000000400 */
[----:B------:R-:W0:Y:S04]  /*1130*/  LDS.U16 R138, [R104+0x181e] ;  /* 0x00181e00688a7984 */ /* 0x000e280000000400 */
[----:B------:R-:W-:Y:S06]  /*1140*/  BAR.SYNC 0x0 ;  /* 0x0000000000007b1d */ /* 0x000fec0000000000 */
[----:B----4-:R-:W-:-:S02]  /*1150*/  SEL R25, R19, RZ, !P0 ;  /* 0x000000ff13197207 */ /* 0x010fc40004000000 */
[----:B-----5:R-:W-:Y:S02]  /*1160*/  SEL R19, R9, RZ, !P0 ;  /* 0x000000ff09137207 */ /* 0x020fe40004000000 */
[----:B------:R-:W-:Y:S02]  /*1170*/  IADD3 R9, R101, 0x10000, RZ ;  /* 0x0001000065097810 */ /* 0x000fe40007ffe0ff */
[----:B------:R-:W-:Y:S02]  /*1180*/  SEL R22, R16, RZ, !P0 ;  /* 0x000000ff10167207 */ /* 0x000fe40004000000 */
[----:B------:R-:W-:Y:S02]  /*1190*/  SEL R23, R17, RZ, !P0 ;  /* 0x000000ff11177207 */ /* 0x000fe40004000000 */
[----:B------:R-:W-:Y:S02]  /*11a0*/  SEL R24, R18, RZ, !P0 ;  /* 0x000000ff12187207 */ /* 0x000fe40004000000 */
[----:B--2---:R-:W-:Y:S01]  /*11b0*/  SEL R16, R4, RZ, !P0 ;  /* 0x000000ff04107207 */ /* 0x004fe20004000000 */
[----:B------:R-:W-:Y:S01]  /*11c0*/  IMAD.IADD R4, R100, 0x1, R9 ;  /* 0x0000000164047824 */ /* 0x000fe200078e0209 */
[----:B------:R-:W-:-:S02]  /*11d0*/  SEL R26, R12, RZ, !P0 ;  /* 0x000000ff0c1a7207 */ /* 0x000fc40004000000 */
[----:B------:R-:W-:Y:S02]  /*11e0*/  SEL R27, R13, RZ, !P0 ;  /* 0x000000ff0d1b7207 */ /* 0x000fe40004000000 */
[----:B------:R-:W-:Y:S02]  /*11f0*/  SEL R28, R14, RZ, !P0 ;  /* 0x000000ff0e1c7207 */ /* 0x000fe40004000000 */
[----:B------:R-:W-:Y:S02]  /*1200*/  SEL R21, R15, RZ, !P0 ;  /* 0x000000ff0f157207 */ /* 0x000fe40004000000 */
[----:B------:R-:W-:Y:S02]  /*1210*/  SEL R20, R8, RZ, !P0 ;  /* 0x000000ff08147207 */ /* 0x000fe40004000000 */
[----:B------:R-:W-:Y:S02]  /*1220*/  SEL R18, R10, RZ, !P0 ;  /* 0x000000ff0a127207 */ /* 0x000fe40004000000 */
[----:B------:R-:W-:-:S02]  /*1230*/  SEL R17, R11, RZ, !P0 ;  /* 0x000000ff0b117207 */ /* 0x000fc40004000000 */
[----:B------:R-:W-:Y:S02]  /*1240*/  SEL R3, R5, RZ, !P0 ;  /* 0x000000ff05037207 */ /* 0x000fe40004000000 */
[----:B------:R-:W-:Y:S02]  /*1250*/  SEL R2, R6, RZ, !P0 ;  /* 0x000000ff06027207 */ /* 0x000fe40004000000 */
[----:B------:R-:W-:Y:S02]  /*1260*/  SEL R0, R7, RZ, !P0 ;  /* 0x000000ff07007207 */ /* 0x000fe40004000000 */
[----:B------:R-:W-:Y:S01]  /*1270*/  ISETP.GE.AND P0, PT, R96, 0x80, PT ;  /* 0x000000806000780c */ /* 0x000fe20003f06270 */
[----:B------:R-:W-:Y:S01]  /*1280*/  IMAD.WIDE R4, R4, R97, c[0x0][0x160] ;  /* 0x0000580004047625 */ /* 0x000fe200078e0261 */
[----:B------:R-:W-:Y:S01]  /*1290*/  IADD3 R30, R98, R9, RZ ;  /* 0x00000009621e7210 */ /* 0x000fe20007ffe0ff */
[----:B------:R-:W-:Y:S04]  /*12a0*/  STS [R103.X4], R22 ;  /* 0x0000001667007388 */ /* 0x000fe80000004800 */
[----:B------:R-:W-:Y:S01]  /*12b0*/  STS [R103.X4+0x60], R23 ;  /* 0x0000601767007388 */ /* 0x000fe20000004800 */
[----:B------:R-:W-:-:S03]  /*12c0*/  IMAD.WIDE R30, R30, R97, c[0x0][0x160] ;  /* 0x000058001e1e7625 */ /* 0x000fc600078e0261 */
[----:B------:R-:W-:Y:S04]  /*12d0*/  STS [R103.X4+0xc0], R24 ;  /* 0x0000c01867007388 */ /* 0x000fe80000004800 */
        /* <DEDUP_REMOVED lines=14> */
[----:B------:R2:W4:Y:S04]  /*13c0*/  @!P1 LDG.E.EL.128 R76, [R4.64] ;  /* 0x00000004044c9981 */ /* 0x000528000c2e1d00 */
[----:B------:R-:W5:Y:S01]  /*13d0*/  @!P0 LDG.E.EL.128 R80, [R30.64] ;  /* 0x000000041e508981 */ /* 0x000f62000c2e1d00 */
[----:B------:R-:W-:-:S03]  /*13e0*/  ISETP.GE.AND P5, PT, R105, 0x80, PT ;  /* 0x000000806900780c */ /* 0x000fc60003fa6270 */
[----:B------:R-:W-:Y:S04]  /*13f0*/  LDS.128 R72, [R102.X4] ;  /* 0x0000000066487984 */ /* 0x000fe80000004c00 */
[----:B--2---:R-:W-:Y:S04]  /*1400*/  LDS.128 R4, [R102.X4+0x10] ;  /* 0x0000100066047984 */ /* 0x004fe80000004c00 */
[----:B------:R-:W-:Y:S04]  /*1410*/  LDS.128 R8, [R102.X4+0x3000] ;  /* 0x0030000066087984 */ /* 0x000fe80000004c00 */
[----:B------:R-:W-:Y:S01]  /*1420*/  LDS.128 R12, [R102.X4+0x3010] ;  /* 0x00301000660c7984 */ /* 0x000fe20000004c00 */
[----:B------:R-:W-:-:S05]  /*1430*/  IADD3 R147, R147, 0x100, RZ ;  /* 0x0000010093937810 */ /* 0x000fca0007ffe0ff */
[----:B------:R-:W-:Y:S01]  /*1440*/  IMAD.WIDE R146, R147, R88, c[0x0][0x170] ;  /* 0x00005c0093927625 */ /* 0x000fe200078e0258 */
[----:B------:R-:W-:Y:S06]  /*1450*/  BAR.SYNC 0x0 ;  /* 0x0000000000007b1d */ /* 0x000fec0000000000 */
[----:B0-----:R-:W-:Y:S02]  /*1460*/  IMAD.U32 R149, R149, 0x10000, RZ ;  /* 0x0001000095957824 */ /* 0x001fe400078e00ff */
[----:B-1----:R-:W-:Y:S02]  /*1470*/  IMAD.U32 R150, R150, 0x10000, RZ ;  /* 0x0001000096967824 */ /* 0x002fe400078e00ff */
[----:B------:R-:W-:Y:S01]  /*1480*/  IMAD.U32 R151, R151, 0x10000, RZ ;  /* 0x0001000097977824 */ /* 0x000fe200078e00ff */
[----:B------:R-:W-:Y:S01]  /*1490*/  LOP3.LUT R149, R149, 0x80000000, RZ, 0x3c, !PT ;  /* 0x8000000095957812 */ /* 0x000fe200078e3cff */
[----:B------:R-:W-:Y:S01]  /*14a0*/  IMAD.U32 R152, R152, 0x10000, RZ ;  /* 0x0001000098987824 */ /* 0x000fe200078e00ff */
[----:B------:R-:W-:Y:S01]  /*14b0*/  LOP3.LUT R150, R150, 0x80000000, RZ, 0x3c, !PT ;  /* 0x8000000096967812 */ /* 0x000fe200078e3cff */
[----:B------:R-:W-:Y:S01]  /*14c0*/  IMAD.U32 R155, R155, 0x10000, RZ ;  /* 0x000100009b9b7824 */ /* 0x000fe200078e00ff */
[----:B------:R-:W-:Y:S01]  /*14d0*/  LOP3.LUT R151, R151, 0x80000000, RZ, 0x3c, !PT ;  /* 0x8000000097977812 */ /* 0x000fe200078e3cff */
[----:B------:R-:W-:Y:S01]  /*14e0*/  FFMA R22, R22, R149, RZ ;  /* 0x0000009516167223 */ /* 0x000fe200000000ff */
[----:B----4-:R-:W-:-:S02]  /*14f0*/  SEL R91, R76, RZ, !P1 ;  /* 0x000000ff4c5b7207 */ /* 0x010fc40004800000 */
[----:B------:R-:W-:Y:S02]  /*1500*/  SEL R143, R77, RZ, !P1 ;  /* 0x000000ff4d8f7207 */ /* 0x000fe40004800000 */
[----:B------:R-:W-:Y:S02]  /*1510*/  SHF.R.U32.HI R161, RZ, 0x10, R91 ;  /* 0x00000010ffa17819 */ /* 0x000fe4000001165b */
[----:B------:R-:W-:Y:S02]  /*1520*/  SHF.R.U32.HI R163, RZ, 0x10, R143 ;  /* 0x00000010ffa37819 */ /* 0x000fe4000001168f */
[----:B------:R-:W-:Y:S02]  /*1530*/  SEL R145, R78, RZ, !P1 ;  /* 0x000000ff4e917207 */ /* 0x000fe40004800000 */
[----:B------:R-:W-:Y:S01]  /*1540*/  SEL R165, R79, RZ, !P1 ;  /* 0x000000ff4fa57207 */ /* 0x000fe20004800000 */
[----:B------:R0:W-:Y:S01]  /*1550*/  STS.U16 [R84], R91 ;  /* 0x0000005b54007388 */ /* 0x0001e20000000400 */
[----:B-----5:R-:W-:-:S02]  /*1560*/  SEL R77, R80, RZ, !P0 ;  /* 0x000000ff504d7207 */ /* 0x020fc40004000000 */
[----:B------:R-:W-:Y:S02]  /*1570*/  SEL R79, R82, RZ, !P0 ;  /* 0x000000ff524f7207 */ /* 0x000fe40004000000 */
[----:B------:R-:W-:Y:S02]  /*1580*/  SEL R81, R81, RZ, !P0 ;  /* 0x000000ff51517207 */ /* 0x000fe40004000000 */
[----:B------:R-:W-:Y:S01]  /*1590*/  SEL R83, R83, RZ, !P0 ;  /* 0x000000ff53537207 */ /* 0x000fe20004000000 */
[----:B------:R1:W-:Y:S01]  /*15a0*/  STS.U16 [R84+0x202], R161 ;  /* 0x000202a154007388 */ /* 0x0003e20000000400 */
[----:B0-----:R-:W-:-:S03]  /*15b0*/  IADD3 R91, R85, 0x100, RZ ;  /* 0x00000100555b7810 */ /* 0x001fc60007ffe0ff */
[----:B------:R0:W-:Y:S01]  /*15c0*/  STS.U16 [R84+0x404], R143 ;  /* 0x0004048f54007388 */ /* 0x0001e20000000400 */
[----:B------:R-:W-:Y:S02]  /*15d0*/  SHF.R.U32.HI R167, RZ, 0x10, R145 ;  /* 0x00000010ffa77819 */ /* 0x000fe40000011691 */
[----:B------:R-:W-:Y:S01]  /*15e0*/  SHF.R.U32.HI R169, RZ, 0x10, R165 ;  /* 0x00000010ffa97819 */ /* 0x000fe200000116a5 */
[----:B------:R2:W-:Y:S01]  /*15f0*/  STS.U16 [R84+0x606], R163 ;  /* 0x000606a354007388 */ /* 0x0005e20000000400 */
[----:B-1----:R-:W-:-:S03]  /*1600*/  SHF.R.U32.HI R161, RZ, 0x10, R79 ;  /* 0x00000010ffa17819 */ /* 0x002fc6000001164f */
[----:B------:R1:W-:Y:S01]  /*1610*/  STS.U16 [R84+0x808], R145 ;  /* 0x0008089154007388 */ /* 0x0003e20000000400 */
[----:B0-----:R-:W-:-:S03]  /*1620*/  SHF.R.U32.HI R143, RZ, 0x10, R77 ;  /* 0x00000010ff8f7819 */ /* 0x001fc6000001164d */
[----:B------:R0:W-:Y:S01]  /*1630*/  STS.U16 [R84+0x100], R77 ;  /* 0x0001004d54007388 */ /* 0x0001e20000000400 */
[----:B--2---:R-:W-:-:S03]  /*1640*/  SHF.R.U32.HI R163, RZ, 0x10, R83 ;  /* 0x00000010ffa37819 */ /* 0x004fc60000011653 */
[----:B------:R2:W-:Y:S01]  /*1650*/  STS.U16 [R84+0x908], R79 ;  /* 0x0009084f54007388 */ /* 0x0005e20000000400 */
[----:B-1----:R-:W-:Y:S01]  /*1660*/  SHF.R.U32.HI R145, RZ, 0x10, R81 ;  /* 0x00000010ff917819 */ /* 0x002fe20000011651 */
[----:B------:R-:W-:Y:S01]  /*1670*/  IMAD.WIDE R90, R91, R88, c[0x0][0x170] ;  /* 0x00005c005b5a7625 */ /* 0x000fe200078e0258 */
[----:B0-----:R-:W-:Y:S01]  /*1680*/  CS2R R76, SRZ ;  /* 0x00000000004c7805 */ /* 0x001fe2000001ff00 */
[----:B--2---:R-:W-:Y:S01]  /*1690*/  CS2R R78, SRZ ;  /* 0x00000000004e7805 */ /* 0x004fe2000001ff00 */
[----:B------:R-:W-:Y:S04]  /*16a0*/  STS.U16 [R84+0xa0a], R167 ;  /* 0x000a0aa754007388 */ /* 0x000fe80000000400 */
        /* <DEDUP_REMOVED lines=8> */
[----:B------:R-:W-:Y:S06]  /*1730*/  BAR.SYNC 0x0 ;  /* 0x0000000000007b1d */ /* 0x000fec0000000000 */
[----:B------:R0:W2:Y:S01]  /*1740*/  @!P5 LDG.E.EL.128 R76, [R90.64] ;  /* 0x000000045a4cd981 */ /* 0x0000a2000c2e1d00 */
[----:B------:R-:W-:Y:S01]  /*1750*/  IADD3 R143, R87, 0x100, RZ ;  /* 0x00000100578f7810 */ /* 0x000fe20007ffe0ff */
[----:B------:R-:W-:Y:S01]  /*1760*/  CS2R R80, SRZ ;  /* 0x0000000000507805 */ /* 0x000fe2000001ff00 */
[----:B------:R-:W-:-:S03]  /*1770*/  CS2R R82, SRZ ;  /* 0x0000000000527805 */ /* 0x000fc6000001ff00 */
[----:B------:R-:W-:-:S05]  /*1780*/  IMAD.WIDE R142, R143, R88, c[0x0][0x170] ;  /* 0x00005c008f8e7625 */ /* 0x000fca00078e0258 */
[----:B------:R1:W4:Y:S01]  /*1790*/  @!P5 LDG.E.EL.128 R80, [R142.64] ;  /* 0x000000048e50d981 */ /* 0x000322000c2e1d00 */
[----:B------:R-:W-:Y:S01]  /*17a0*/  IADD3 R145, R89, 0x100, RZ ;  /* 0x0000010059917810 */ /* 0x000fe20007ffe0ff */
[----:B------:R-:W-:Y:S01]  /*17b0*/  CS2R R84, SRZ ;  /* 0x0000000000547805 */ /* 0x000fe2000001ff00 */
[----:B------:R-:W-:-:S03]  /*17c0*/  CS2R R86, SRZ ;  /* 0x0000000000567805 */ /* 0x000fc6000001ff00 */
[----:B------:R-:W-:-:S05]  /*17d0*/  IMAD.WIDE R144, R145, R88, c[0x0][0x170] ;  /* 0x00005c0091907625 */ /* 0x000fca00078e0258 */
[----:B------:R-:W5:Y:S01]  /*17e0*/  @!P5 LDG.E.EL.128 R84, [R144.64] ;  /* 0x000000049054d981 */ /* 0x000f62000c2e1d00 */
[----:B------:R-:W-:Y:S01]  /*17f0*/  CS2R R88, SRZ ;  /* 0x0000000000587805 */ /* 0x000fe2000001ff00 */
[----:B0-----:R-:W-:-:S06]  /*1800*/  CS2R R90, SRZ ;  /* 0x00000000005a7805 */ /* 0x001fcc000001ff00 */
[----:B------:R-:W3:Y:S01]  /*1810*/  @!P5 LDG.E.EL.128 R88, [R146.64] ;  /* 0x000000049258d981 */ /* 0x000ee2000c2e1d00 */
[----:B------:R-:W-:Y:S01]  /*1820*/  ISETP.GT.AND P4, PT, R105, 0x7f, PT ;  /* 0x0000007f6900780c */ /* 0x000fe20003f84270 */
[----:B------:R-:W-:Y:S01]  /*1830*/  FFMA R23, R23, R150, RZ ;  /* 0x0000009617177223 */ /* 0x000fe200000000ff */
[----:B------:R-:W-:Y:S01]  /*1840*/  IMAD.U32 R153, R153, 0x10000, RZ ;  /* 0x0001000099997824 */ /* 0x000fe200078e00ff */
[----:B------:R-:W-:Y:S01]  /*1850*/  LOP3.LUT R152, R152, 0x80000000, RZ, 0x3c, !PT ;  /* 0x8000000098987812 */ /* 0x000fe200078e3cff */
[----:B------:R-:W-:Y:S01]  /*1860*/  IMAD.U32 R156, R156, 0x10000, RZ ;  /* 0x000100009c9c7824 */ /* 0x000fe200078e00ff */
[----:B------:R-:W-:Y:S01]  /*1870*/  FFMA R24, R24, R151, RZ ;  /* 0x0000009718187223 */ /* 0x000fe200000000ff */
[----:B-1----:R-:W-:Y:S01]  /*1880*/  FSEL R143, R22, RZ, P4 ;  /* 0x000000ff168f7208 */ /* 0x002fe20002000000 */
[----:B------:R-:W-:Y:S01]  /*1890*/  IMAD.U32 R158, R158, 0x10000, RZ ;  /* 0x000100009e9e7824 */ /* 0x000fe200078e00ff */
[----:B------:R-:W-:Y:S01]  /*18a0*/  LOP3.LUT R155, R155, 0x80000000, RZ, 0x3c, !PT ;  /* 0x800000009b9b7812 */ /* 0x000fe200078e3cff */
[----:B------:R-:W-:Y:S01]  /*18b0*/  IMAD.U32 R159, R159, 0x10000, RZ ;  /* 0x000100009f9f7824 */ /* 0x000fe200078e00ff */
[----:B------:R-:W-:Y:S01]  /*18c0*/  SHF.L.U32 R157, R157, 0x10, RZ ;  /* 0x000000109d9d7819 */ /* 0x000fe200000006ff */
[----:B------:R-:W-:Y:S01]  /*18d0*/  FFMA R25, R25, R152, RZ ;  /* 0x0000009819197223 */ /* 0x000fe200000000ff */
[----:B------:R-:W-:-:S02]  /*18e0*/  SHF.L.U32 R140, R140, 0x10, RZ ;  /* 0x000000108c8c7819 */ /* 0x000fc400000006ff */
[----:B------:R-:W-:Y:S02]  /*18f0*/  FSEL R22, R23, RZ, P4 ;  /* 0x000000ff17167208 */ /* 0x000fe40002000000 */
[----:B------:R-:W-:Y:S02]  /*1900*/  LOP3.LUT R153, R153, 0x80000000, RZ, 0x3c, !PT ;  /* 0x8000000099997812 */ /* 0x000fe400078e3cff */
[----:B------:R-:W-:Y:S01]  /*1910*/  LOP3.LUT R156, R156, 0x80000000, RZ, 0x3c, !PT ;  /* 0x800000009c9c7812 */ /* 0x000fe200078e3cff */
[----:B------:R-:W-:Y:S01]  /*1920*/  IMAD.U32 R132, R132, 0x10000, RZ ;  /* 0x0001000084847824 */ /* 0x000fe200078e00ff */
[----:B------:R-:W-:Y:S01]  /*1930*/  FSEL R23, R24, RZ, P4 ;  /* 0x000000ff18177208 */ /* 0x000fe20002000000 */
[----:B------:R-:W-:Y:S01]  /*1940*/  FFMA R28, R28, R155, RZ ;  /* 0x0000009b1c1c7223 */ /* 0x000fe200000000ff */
[----:B------:R-:W-:Y:S01]  /*1950*/  LOP3.LUT R157, R157, 0x80000000, RZ, 0x3c, !PT ;  /* 0x800000009d9d7812 */ /* 0x000fe200078e3cff */
[----:B------:R-:W-:Y:S01]  /*1960*/  FFMA R65, R65, R140, R22 ;  /* 0x0000008c41417223 */ /* 0x000fe20000000016 */
[----:B------:R-:W-:Y:S01]  /*1970*/  LOP3.LUT R158, R158, 0x80000000, RZ, 0x3c, !PT ;  /* 0x800000009e9e7812 */ /* 0x000fe200078e3cff */
[----:B------:R-:W-:Y:S01]  /*1980*/  FFMA R26, R26, R153, RZ ;  /* 0x000000991a1a7223 */ /* 0x000fe200000000ff */
[----:B------:R-:W-:-:S02]  /*1990*/  SHF.L.U32 R154, R154, 0x10, RZ ;  /* 0x000000109a9a7819 */ /* 0x000fc400000006ff */
[----:B------:R-:W-:Y:S01]  /*19a0*/  LOP3.LUT R159, R159, 0x80000000, RZ, 0x3c, !PT ;  /* 0x800000009f9f7812 */ /* 0x000fe200078e3cff */
[----:B------:R-:W-:Y:S01]  /*19b0*/  IMAD.U32 R135, R135, 0x10000, RZ ;  /* 0x0001000087877824 */ /* 0x000fe200078e00ff */
[----:B------:R-:W-:Y:S01]  /*19c0*/  FSEL R22, R25, RZ, P4 ;  /* 0x000000ff19167208 */ /* 0x000fe20002000000 */
[----:B------:R-:W-:Y:S01]  /*19d0*/  FFMA R21, R21, R156, RZ ;  /* 0x0000009c15157223 */ /* 0x000fe200000000ff */
[----:B------:R-:W-:Y:S01]  /*19e0*/  FFMA R132, R66, R132, R23 ;  /* 0x0000008442847223 */ /* 0x000fe20000000017 */
[----:B------:R-:W-:Y:S01]  /*19f0*/  FFMA R20, R20, R157, RZ ;  /* 0x0000009d14147223 */ /* 0x000fe200000000ff */
[----:B------:R-:W-:Y:S01]  /*1a00*/  LOP3.LUT R154, R154, 0x80000000, RZ, 0x3c, !PT ;  /* 0x800000009a9a7812 */ /* 0x000fe200078e3cff */
[----:B------:R-:W-:Y:S01]  /*1a10*/  FFMA R19, R19, R158, RZ ;  /* 0x0000009e13137223 */ /* 0x000fe200000000ff */
[----:B------:R-:W-:Y:S01]  /*1a20*/  FSEL R23, R28, RZ, P4 ;  /* 0x000000ff1c177208 */ /* 0x000fe20002000000 */
[----:B------:R-:W-:Y:S01]  /*1a30*/  IMAD.U32 R131, R131, 0x10000, RZ ;  /* 0x0001000083837824 */ /* 0x000fe200078e00ff */
[----:B------:R-:W-:Y:S01]  /*1a40*/  FSEL R25, R26, RZ, P4 ;  /* 0x000000ff1a197208 */ /* 0x000fe20002000000 */
[----:B------:R-:W-:Y:S01]  /*1a50*/  FFMA R18, R18, R159, RZ ;  /* 0x0000009f12127223 */ /* 0x000fe200000000ff */
[----:B------:R-:W-:Y:S01]  /*1a60*/  FFMA R26, R67, R135, R22 ;  /* 0x00000087431a7223 */ /* 0x000fe20000000016 */
[----:B------:R-:W-:Y:S01]  /*1a70*/  FSEL R22, R21, RZ, P4 ;  /* 0x000000ff15167208 */ /* 0x000fe20002000000 */
[----:B------:R-:W-:Y:S01]  /*1a80*/  FFMA R27, R27, R154, RZ ;  /* 0x0000009a1b1b7223 */ /* 0x000fe200000000ff */
[----:B------:R-:W-:Y:S01]  /*1a90*/  FSEL R21, R20, RZ, P4 ;  /* 0x000000ff14157208 */ /* 0x000fe20002000000 */
[----:B------:R-:W-:Y:S01]  /*1aa0*/  FFMA R131, R50, R131, R23 ;  /* 0x0000008332837223 */ /* 0x000fe20000000017 */
[----:B------:R-:W-:Y:S01]  /*1ab0*/  FSEL R20, R19, RZ, P4 ;  /* 0x000000ff13147208 */ /* 0x000fe20002000000 */
[----:B------:R-:W-:Y:S01]  /*1ac0*/  IMAD.U32 R141, R141, 0x10000, RZ ;  /* 0x000100008d8d7824 */ /* 0x000fe200078e00ff */
[----:B------:R-:W-:Y:S01]  /*1ad0*/  FSEL R19, R18, RZ, P4 ;  /* 0x000000ff12137208 */ /* 0x000fe20002000000 */
[----:B------:R-:W0:Y:S01]  /*1ae0*/  LDS.U16 R23, [R104] ;  /* 0x0000000068177984 */ /* 0x000e220000000400 */
[----:B------:R-:W-:Y:S01]  /*1af0*/  IMAD.U32 R126, R126, 0x10000, RZ ;  /* 0x000100007e7e7824 */ /* 0x000fe200078e00ff */
[----:B------:R-:W-:-:S02]  /*1b00*/  FSEL R24, R27, RZ, P4 ;  /* 0x000000ff1b187208 */ /* 0x000fc40002000000 */
[----:B------:R-:W-:Y:S01]  /*1b10*/  LOP3.LUT R18, R141, 0x80000000, RZ, 0x3c, !PT ;  /* 0x800000008d127812 */ /* 0x000fe200078e3cff */
[----:B------:R-:W-:Y:S02]  /*1b20*/  FFMA R27, R70, R126, R19 ;  /* 0x0000007e461b7223 */ /* 0x000fe40000000013 */
[----:B------:R-:W1:Y:S01]  /*1b30*/  LDS.U16 R19, [R104+0x2] ;  /* 0x0000020068137984 */ /* 0x000e620000000400 */
[----:B------:R-:W-:Y:S01]  /*1b40*/  IMAD.U32 R139, R139, 0x10000, RZ ;  /* 0x000100008b8b7824 */ /* 0x000fe200078e00ff */
[----:B------:R-:W-:Y:S01]  /*1b50*/  SHF.L.U32 R124, R124, 0x10, RZ ;  /* 0x000000107c7c7819 */ /* 0x000fe200000006ff */
[----:B------:R-:W-:Y:S01]  /*1b60*/  IMAD.U32 R134, R134, 0x10000, RZ ;  /* 0x0001000086867824 */ /* 0x000fe200078e00ff */
[----:B------:R-:W-:Y:S01]  /*1b70*/  FFMA R17, R17, R18, RZ ;  /* 0x0000001211117223 */ /* 0x000fe200000000ff */
[----:B------:R-:W-:Y:S02]  /*1b80*/  IMAD.U32 R127, R127, 0x10000, RZ ;  /* 0x000100007f7f7824 */ /* 0x000fe400078e00ff */
[----:B------:R-:W-:Y:S01]  /*1b90*/  IMAD.U32 R137, R137, 0x10000, RZ ;  /* 0x0001000089897824 */ /* 0x000fe200078e00ff */
[----:B------:R-:W-:Y:S01]  /*1ba0*/  SHF.L.U32 R138, R138, 0x10, RZ ;  /* 0x000000108a8a7819 */ /* 0x000fe200000006ff */
[----:B------:R-:W-:Y:S01]  /*1bb0*/  IMAD.U32 R136, R136, 0x10000, RZ ;  /* 0x0001000088887824 */ /* 0x000fe200078e00ff */
[----:B------:R-:W-:Y:S01]  /*1bc0*/  FFMA R134, R48, R134, R25 ;  /* 0x0000008630867223 */ /* 0x000fe20000000019 */
[----:B------:R-:W-:Y:S01]  /*1bd0*/  FFMA R50, R69, R127, R20 ;  /* 0x0000007f45327223 */ /* 0x000fe20000000014 */
[----:B------:R-:W-:Y:S01]  /*1be0*/  LOP3.LUT R139, R139, 0x80000000, RZ, 0x3c, !PT ;  /* 0x800000008b8b7812 */ /* 0x000fe200078e3cff */
[----:B------:R-:W-:Y:S01]  /*1bf0*/  FFMA R25, R68, R124, R21 ;  /* 0x0000007c44197223 */ /* 0x000fe20000000015 */
[----:B------:R-:W-:-:S02]  /*1c00*/  SHF.L.U32 R122, R122, 0x10, RZ ;  /* 0x000000107a7a7819 */ /* 0x000fc400000006ff */
[----:B------:R-:W-:Y:S02]  /*1c10*/  FSEL R18, R17, RZ, P4 ;  /* 0x000000ff11127208 */ /* 0x000fe40002000000 */
[----:B------:R-:W-:Y:S02]  /*1c20*/  LOP3.LUT R20, R137, 0x80000000, RZ, 0x3c, !PT ;  /* 0x8000000089147812 */ /* 0x000fe400078e3cff */
[----:B------:R-:W-:Y:S01]  /*1c30*/  LOP3.LUT R21, R138, 0x80000000, RZ, 0x3c, !PT ;  /* 0x800000008a157812 */ /* 0x000fe200078e3cff */
[----:B------:R-:W-:Y:S01]  /*1c40*/  FFMA R16, R16, R139, RZ ;  /* 0x0000008b10107223 */ /* 0x000fe200000000ff */
[----:B------:R-:W-:Y:S01]  /*1c50*/  LOP3.LUT R17, R136, 0x80000000, RZ, 0x3c, !PT ;  /* 0x8000000088117812 */ /* 0x000fe200078e3cff */
[----:B------:R-:W-:Y:S01]  /*1c60*/  FFMA R122, R71, R122, R18 ;  /* 0x0000007a477a7223 */ /* 0x000fe20000000012 */
[----:B------:R-:W-:Y:S01]  /*1c70*/  FFMA R3, R3, R20, RZ ;  /* 0x0000001403037223 */ /* 0x000fe200000000ff */
[----:B------:R-:W-:Y:S01]  /*1c80*/  FFMA R0, R0, R21, RZ ;  /* 0x0000001500007223 */ /* 0x000fe200000000ff */
[----:B------:R-:W-:Y:S01]  /*1c90*/  LDS.U16 R18, [R104+0x4] ;  /* 0x0000040068127984 */ /* 0x000fe20000000400 */
[----:B------:R-:W-:Y:S01]  /*1ca0*/  FFMA R2, R2, R17, RZ ;  /* 0x0000001102027223 */ /* 0x000fe200000000ff */
[----:B------:R-:W-:-:S02]  /*1cb0*/  FSEL R17, R16, RZ, P4 ;  /* 0x000000ff10117208 */ /* 0x000fc40002000000 */
[----:B------:R-:W-:Y:S01]  /*1cc0*/  FSEL R16, R3, RZ, P4 ;  /* 0x000000ff03107208 */ /* 0x000fe20002000000 */
[----:B------:R-:W-:Y:S01]  /*1cd0*/  LDS.U16 R21, [R104+0x80a] ;  /* 0x00080a0068157984 */ /* 0x000fe20000000400 */
[----:B------:R-:W-:-:S03]  /*1ce0*/  FSEL R3, R0, RZ, P4 ;  /* 0x000000ff00037208 */ /* 0x000fc60002000000 */
[----:B------:R-:W1:Y:S01]  /*1cf0*/  LDS.U16 R0, [R104+0x6] ;  /* 0x0000060068007984 */ /* 0x000e620000000400 */
[----:B------:R-:W-:Y:S01]  /*1d00*/  SHF.L.U32 R133, R133, 0x10, RZ ;  /* 0x0000001085857819 */ /* 0x000fe200000006ff */
[----:B------:R-:W-:Y:S01]  /*1d10*/  IMAD.U32 R118, R118, 0x10000, RZ ;  /* 0x0001000076767824 */ /* 0x000fe200078e00ff */
[----:B------:R-:W-:Y:S01]  /*1d20*/  FSEL R2, R2, RZ, P4 ;  /* 0x000000ff02027208 */ /* 0x000fe20002000000 */
[----:B------:R-:W-:Y:S01]  /*1d30*/  IMAD.U32 R117, R117, 0x10000, RZ ;  /* 0x0001000075757824 */ /* 0x000fe200078e00ff */
[----:B------:R-:W1:Y:S01]  /*1d40*/  LDS.U16 R20, [R104+0x808] ;  /* 0x0008080068147984 */ /* 0x000e620000000400 */
[----:B------:R-:W-:Y:S01]  /*1d50*/  FFMA R133, R49, R133, R24 ;  /* 0x0000008531857223 */ /* 0x000fe20000000018 */
[----:B------:R-:W-:Y:S01]  /*1d60*/  FFMA R61, R61, R118, R16 ;  /* 0x000000763d3d7223 */ /* 0x000fe20000000010 */
[----:B0-----:R-:W-:Y:S01]  /*1d70*/  IMAD.U32 R16, R23, 0x10000, RZ ;  /* 0x0001000017107824 */ /* 0x001fe200078e00ff */
[----:B------:R-:W-:Y:S01]  /*1d80*/  FFMA R68, R117, R62, R2 ;  /* 0x0000003e75447223 */ /* 0x000fe20000000002 */
[----:B------:R-:W-:Y:S01]  /*1d90*/  IMAD.U32 R119, R119, 0x10000, RZ ;  /* 0x0001000077777824 */ /* 0x000fe200078e00ff */
[----:B------:R-:W0:Y:S01]  /*1da0*/  LDS.U16 R2, [R104+0x80c] ;  /* 0x00080c0068027984 */ /* 0x000e220000000400 */
[----:B-1----:R-:W-:-:S02]  /*1db0*/  IMAD.U32 R19, R19, 0x10000, RZ ;  /* 0x0001000013137824 */ /* 0x002fc400078e00ff */
[----:B------:R-:W-:Y:S01]  /*1dc0*/  FFMA R119, R60, R119, R17 ;  /* 0x000000773c777223 */ /* 0x000fe20000000011 */
[----:B------:R-:W-:Y:S01]  /*1dd0*/  SHF.L.U32 R116, R116, 0x10, RZ ;  /* 0x0000001074747819 */ /* 0x000fe200000006ff */
[----:B------:R-:W-:Y:S02]  /*1de0*/  IMAD.U32 R125, R125, 0x10000, RZ ;  /* 0x000100007d7d7824 */ /* 0x000fe400078e00ff */
[----:B------:R-:W-:Y:S02]  /*1df0*/  IMAD.U32 R148, R148, 0x10000, RZ ;  /* 0x0001000094947824 */ /* 0x000fe400078e00ff */
[----:B------:R-:W-:Y:S02]  /*1e00*/  FFMA R63, R116, R63, R3 ;  /* 0x0000003f743f7223 */ /* 0x000fe40000000003 */
[----:B------:R-:W1:Y:S01]  /*1e10*/  LDS.U16 R3, [R104+0x80e] ;  /* 0x00080e0068037984 */ /* 0x000e620000000400 */
[----:B------:R-:W-:Y:S01]  /*1e20*/  ISETP.GT.AND P3, PT, R105, 0xff, PT ;  /* 0x000000ff6900780c */ /* 0x000fe20003f64270 */
[----:B------:R-:W-:Y:S01]  /*1e30*/  FFMA R48, R51, R125, R22 ;  /* 0x0000007d33307223 */ /* 0x000fe20000000016 */
[----:B------:R-:W-:Y:S01]  /*1e40*/  SHF.L.U32 R129, R129, 0x10, RZ ;  /* 0x0000001081817819 */ /* 0x000fe200000006ff */
[----:B------:R-:W-:Y:S01]  /*1e50*/  IMAD.U32 R130, R130, 0x10000, RZ ;  /* 0x0001000082827824 */ /* 0x000fe200078e00ff */
[----:B------:R-:W-:-:S02]  /*1e60*/  FFMA R64, R64, R148, R143 ;  /* 0x0000009440407223 */ /* 0x000fc4000000008f */
[----:B------:R-:W-:Y:S02]  /*1e70*/  FSEL R129, R129, RZ, P3 ;  /* 0x000000ff81817208 */ /* 0x000fe40001800000 */
[----:B------:R-:W-:Y:S01]  /*1e80*/  FSEL R130, R130, RZ, P3 ;  /* 0x000000ff82827208 */ /* 0x000fe20001800000 */
[----:B------:R-:W-:Y:S01]  /*1e90*/  IMAD.U32 R0, R0, 0x10000, RZ ;  /* 0x0001000000007824 */ /* 0x000fe200078e00ff */
[----:B------:R-:W-:Y:S02]  /*1ea0*/  SHF.L.U32 R20, R20, 0x10, RZ ;  /* 0x0000001014147819 */ /* 0x000fe400000006ff */
[----:B0-----:R-:W-:Y:S01]  /*1eb0*/  SHF.L.U32 R2, R2, 0x10, RZ ;  /* 0x0000001002027819 */ /* 0x001fe200000006ff */
[----:B------:R-:W-:Y:S02]  /*1ec0*/  IMAD.U32 R120, R120, 0x10000, RZ ;  /* 0x0001000078787824 */ /* 0x000fe400078e00ff */
[----:B-1----:R-:W-:-:S03]  /*1ed0*/  IMAD.U32 R3, R3, 0x10000, RZ ;  /* 0x0001000003037824 */ /* 0x002fc600078e00ff */
[----:B------:R-:W-:Y:S01]  /*1ee0*/  FSEL R120, R120, RZ, P3 ;  /* 0x000000ff78787208 */ /* 0x000fe20001800000 */
[----:B------:R-:W-:-:S05]  /*1ef0*/  IMAD.U32 R115, R115, 0x10000, RZ ;  /* 0x0001000073737824 */ /* 0x000fca00078e00ff */
[----:B------:R-:W-:Y:S02]  /*1f00*/  FSEL R115, R115, RZ, P3 ;  /* 0x000000ff73737208 */ /* 0x000fe40001800000 */
[----:B------:R-:W-:-:S04]  /*1f10*/  SHF.L.U32 R114, R114, 0x10, RZ ;  /* 0x0000001072727819 */ /* 0x000fc800000006ff */
[----:B------:R-:W-:Y:S02]  /*1f20*/  FSEL R114, R114, RZ, P3 ;  /* 0x000000ff72727208 */ /* 0x000fe40001800000 */
[----:B--2---:R-:W-:Y:S02]  /*1f30*/  SEL R49, R76, RZ, !P5 ;  /* 0x000000ff4c317207 */ /* 0x004fe40006800000 */
[----:B------:R-:W-:-:S03]  /*1f40*/  SEL R70, R77, RZ, !P5 ;  /* 0x000000ff4d467207 */ /* 0x000fc60006800000 */
[----:B------:R-:W-:-:S05]  /*1f50*/  FMUL R16, R49, R16 ;  /* 0x0000001031107220 */ /* 0x000fca0000400000 */
[----:B------:R-:W-:Y:S01]  /*1f60*/  FSEL R17, R16, RZ, !P5 ;  /* 0x000000ff10117208 */ /* 0x000fe20006800000 */
[----:B------:R-:W-:-:S05]  /*1f70*/  FMUL R16, R70, R19 ;  /* 0x0000001346107220 */ /* 0x000fca0000400000 */
[----:B------:R-:W-:Y:S01]  /*1f80*/  FSEL R16, R16, RZ, !P5 ;  /* 0x000000ff10107208 */ /* 0x000fe20006800000 */
[----:B------:R-:W-:Y:S01]  /*1f90*/  IMAD.U32 R19, R18, 0x10000, RZ ;  /* 0x0001000012137824 */ /* 0x000fe200078e00ff */
[----:B------:R-:W-:Y:S01]  /*1fa0*/  SEL R78, R78, RZ, !P5 ;  /* 0x000000ff4e4e7207 */ /* 0x000fe20006800000 */
[----:B------:R-:W-:Y:S02]  /*1fb0*/  LDS.U16 R18, [R104+0x1014] ;  /* 0x0010140068127984 */ /* 0x000fe40000000400 */
[----:B------:R-:W-:Y:S02]  /*1fc0*/  FADD R22, R65, R16 ;  /* 0x0000001041167221 */ /* 0x000fe40000000000 */
[----:B------:R-:W0:Y:S01]  /*1fd0*/  LDS.U16 R16, [R104+0x1010] ;  /* 0x0010100068107984 */ /* 0x000e220000000400 */
[----:B------:R-:W-:Y:S01]  /*1fe0*/  FADD R17, R64, R17 ;  /* 0x0000001140117221 */ /* 0x000fe20000000000 */
[----:B------:R-:W-:Y:S01]  /*1ff0*/  FMUL R19, R78, R19 ;  /* 0x000000134e137220 */ /* 0x000fe20000400000 */
[----:B------:R-:W-:Y:S01]  /*2000*/  SEL R79, R79, RZ, !P5 ;  /* 0x000000ff4f4f7207 */ /* 0x000fe20006800000 */
[----:B------:R-:W-:Y:S01]  /*2010*/  FADD R28, R129, R22 ;  /* 0x00000016811c7221 */ /* 0x000fe20000000000 */
[----:B------:R-:W-:Y:S01]  /*2020*/  IMAD.U32 R22, R21, 0x10000, RZ ;  /* 0x0001000015167824 */ /* 0x000fe200078e00ff */
[----:B------:R-:W-:Y:S01]  /*2030*/  FADD R130, R130, R17 ;  /* 0x0000001182827221 */ /* 0x000fe20000000000 */
[----:B------:R-:W-:Y:S01]  /*2040*/  FSEL R21, R19, RZ, !P5 ;  /* 0x000000ff13157208 */ /* 0x000fe20006800000 */
[----:B------:R-:W1:Y:S01]  /*2050*/  LDS.U16 R17, [R104+0x1012] ;  /* 0x0010120068117984 */ /* 0x000e620000000400 */
[----:B------:R-:W-:-:S03]  /*2060*/  FMUL R0, R79, R0 ;  /* 0x000000004f007220 */ /* 0x000fc60000400000 */
[----:B------:R-:W-:Y:S02]  /*2070*/  FADD R23, R132, R21 ;  /* 0x0000001584177221 */ /* 0x000fe40000000000 */
[----:B------:R-:W-:Y:S02]  /*2080*/  FSEL R21, R0, RZ, !P5 ;  /* 0x000000ff00157208 */ /* 0x000fe40006800000 */
[----:B------:R-:W2:Y:S01]  /*2090*/  LDS.U16 R0, [R104+0x1016] ;  /* 0x0010160068007984 */ /* 0x000ea20000000400 */
[----:B----4-:R-:W-:Y:S02]  /*20a0*/  SEL R80, R80, RZ, !P5 ;  /* 0x000000ff50507207 */ /* 0x010fe40006800000 */
[----:B------:R-:W-:Y:S02]  /*20b0*/  SEL R81, R81, RZ, !P5 ;  /* 0x000000ff51517207 */ /* 0x000fe40006800000 */
[----:B------:R-:W-:Y:S01]  /*20c0*/  SEL R82, R82, RZ, !P5 ;  /* 0x000000ff52527207 */ /* 0x000fe20006800000 */
[----:B------:R-:W-:-:S02]  /*20d0*/  FMUL R19, R80, R20 ;  /* 0x0000001450137220 */ /* 0x000fc40000400000 */
[----:B------:R-:W-:Y:S02]  /*20e0*/  FMUL R20, R81, R22 ;  /* 0x0000001651147220 */ /* 0x000fe40000400000 */
[----:B------:R-:W-:Y:S01]  /*20f0*/  FMUL R2, R82, R2 ;  /* 0x0000000252027220 */ /* 0x000fe20000400000 */
[----:B------:R-:W-:Y:S02]  /*2100*/  FSEL R19, R19, RZ, !P5 ;  /* 0x000000ff13137208 */ /* 0x000fe40006800000 */
[----:B------:R-:W-:Y:S02]  /*2110*/  FSEL R20, R20, RZ, !P5 ;  /* 0x000000ff14147208 */ /* 0x000fe40006800000 */
[----:B------:R-:W-:Y:S02]  /*2120*/  SEL R116, R83, RZ, !P5 ;  /* 0x000000ff53747207 */ /* 0x000fe40006800000 */
[----:B------:R-:W-:Y:S01]  /*2130*/  FSEL R2, R2, RZ, !P5 ;  /* 0x000000ff02027208 */ /* 0x000fe20006800000 */
[----:B------:R-:W-:Y:S01]  /*2140*/  FADD R24, R134, R19 ;  /* 0x0000001386187221 */ /* 0x000fe20000000000 */
[----:B------:R-:W-:Y:S01]  /*2150*/  FADD R19, R133, R20 ;  /* 0x0000001485137221 */ /* 0x000fe20000000000 */
[----:B------:R-:W-:Y:S01]  /*2160*/  FMUL R3, R116, R3 ;  /* 0x0000000374037220 */ /* 0x000fe20000400000 */
[----:B-----5:R-:W-:Y:S01]  /*2170*/  SEL R86, R86, RZ, !P5 ;  /* 0x000000ff56567207 */ /* 0x020fe20006800000 */
[----:B------:R-:W-:Y:S01]  /*2180*/  FADD R20, R131, R2 ;  /* 0x0000000283147221 */ /* 0x000fe20000000000 */
[----:B0-----:R-:W-:-:S02]  /*2190*/  IMAD.U32 R2, R16, 0x10000, RZ ;  /* 0x0001000010027824 */ /* 0x001fc400078e00ff */
[----:B------:R-:W-:Y:S01]  /*21a0*/  IMAD.U32 R16, R18, 0x10000, RZ ;  /* 0x0001000012107824 */ /* 0x000fe200078e00ff */
[----:B------:R-:W-:-:S03]  /*21b0*/  FSEL R3, R3, RZ, !P5 ;  /* 0x000000ff03037208 */ /* 0x000fc60006800000 */
[----:B------:R-:W-:Y:S01]  /*21c0*/  FMUL R16, R86, R16 ;  /* 0x0000001056107220 */ /* 0x000fe20000400000 */
[----:B------:R-:W-:Y:S01]  /*21d0*/  FADD R120, R120, R19 ;  /* 0x0000001378787221 */ /* 0x000fe20000000000 */
[----:B------:R-:W-:Y:S01]  /*21e0*/  SEL R84, R84, RZ, !P5 ;  /* 0x000000ff54547207 */ /* 0x000fe20006800000 */
[----:B------:R-:W-:Y:S01]  /*21f0*/  FADD R19, R48, R3 ;  /* 0x0000000330137221 */ /* 0x000fe20000000000 */
[----:B------:R-:W-:Y:S02]  /*2200*/  SEL R118, R85, RZ, !P5 ;  /* 0x000000ff55767207 */ /* 0x000fe40006800000 */
[----:B-1----:R-:W-:Y:S02]  /*2210*/  SHF.L.U32 R3, R17, 0x10, RZ ;  /* 0x0000001011037819 */ /* 0x002fe400000006ff */
[----:B------:R-:W-:Y:S01]  /*2220*/  FSEL R16, R16, RZ, !P5 ;  /* 0x000000ff10107208 */ /* 0x000fe20006800000 */
[----:B------:R-:W-:Y:S01]  /*2230*/  FMUL R2, R84, R2 ;  /* 0x0000000254027220 */ /* 0x000fe20000400000 */
[----:B------:R-:W-:Y:S01]  /*2240*/  FADD R64, R115, R20 ;  /* 0x0000001473407221 */ /* 0x000fe20000000000 */
[----:B------:R-:W-:Y:S01]  /*2250*/  SEL R87, R87, RZ, !P5 ;  /* 0x000000ff57577207 */ /* 0x000fe20006800000 */
[----:B------:R-:W-:Y:S01]  /*2260*/  FMUL R3, R118, R3 ;  /* 0x0000000376037220 */ /* 0x000fe20000400000 */
[----:B------:R-:W-:Y:S01]  /*2270*/  FADD R20, R27, R16 ;  /* 0x000000101b147221 */ /* 0x000fe20000000000 */
[----:B--2---:R-:W-:Y:S01]  /*2280*/  IMAD.U32 R16, R0, 0x10000, RZ ;  /* 0x0001000000107824 */ /* 0x004fe200078e00ff */
[----:B------:R-:W-:Y:S01]  /*2290*/  FSEL R2, R2, RZ, !P5 ;  /* 0x000000ff02027208 */ /* 0x000fe20006800000 */
[----:B------:R-:W-:Y:S01]  /*22a0*/  FADD R114, R114, R19 ;  /* 0x0000001372727221 */ /* 0x000fe20000000000 */
[----:B------:R-:W-:Y:S01]  /*22b0*/  FSEL R3, R3, RZ, !P5 ;  /* 0x000000ff03037208 */ /* 0x000fe20006800000 */
[----:B------:R-:W-:Y:S01]  /*22c0*/  FMUL R16, R87, R16 ;  /* 0x0000001057107220 */ /* 0x000fe20000400000 */
[----:B------:R-:W-:Y:S01]  /*22d0*/  LDS.U16 R0, [R104+0x1818] ;  /* 0x0018180068007984 */ /* 0x000fe20000000400 */
[----:B------:R-:W-:-:S02]  /*22e0*/  FADD R18, R25, R2 ;  /* 0x0000000219127221 */ /* 0x000fc40000000000 */
[----:B------:R-:W-:Y:S01]  /*22f0*/  FADD R19, R50, R3 ;  /* 0x0000000332137221 */ /* 0x000fe20000000000 */
[----:B------:R-:W0:Y:S01]  /*2300*/  LDS.U16 R2, [R104+0x181a] ;  /* 0x00181a0068027984 */ /* 0x000e220000000400 */
[----:B------:R-:W-:-:S03]  /*2310*/  FSEL R17, R16, RZ, !P5 ;  /* 0x000000ff10117208 */ /* 0x000fc60006800000 */
[----:B------:R-:W1:Y:S04]  /*2320*/  LDS.U16 R3, [R104+0x181c] ;  /* 0x00181c0068037984 */ /* 0x000e680000000400 */
[----:B------:R-:W2:Y:S01]  /*2330*/  LDS.U16 R16, [R104+0x181e] ;  /* 0x00181e0068107984 */ /* 0x000ea20000000400 */
[----:B------:R-:W-:Y:S01]  /*2340*/  IMAD.U32 R113, R113, 0x10000, RZ ;  /* 0x0001000071717824 */ /* 0x000fe200078e00ff */
[----:B------:R-:W-:Y:S01]  /*2350*/  SHF.L.U32 R112, R112, 0x10, RZ ;  /* 0x0000001070707819 */ /* 0x000fe200000006ff */
[----:B------:R-:W-:Y:S01]  /*2360*/  IMAD.U32 R110, R110, 0x10000, RZ ;  /* 0x000100006e6e7824 */ /* 0x000fe200078e00ff */
[----:B------:R-:W-:Y:S01]  /*2370*/  FADD R17, R122, R17 ;  /* 0x000000117a117221 */ /* 0x000fe20000000000 */
[----:B---3--:R-:W-:Y:S02]  /*2380*/  SEL R90, R90, RZ, !P5 ;  /* 0x000000ff5a5a7207 */ /* 0x008fe40006800000 */
[----:B------:R-:W-:-:S02]  /*2390*/  SEL R88, R88, RZ, !P5 ;  /* 0x000000ff58587207 */ /* 0x000fc40006800000 */
[----:B------:R-:W-:Y:S01]  /*23a0*/  SEL R91, R91, RZ, !P5 ;  /* 0x000000ff5b5b7207 */ /* 0x000fe20006800000 */
[----:B------:R-:W-:Y:S01]  /*23b0*/  IMAD.U32 R128, R128, 0x10000, RZ ;  /* 0x0001000080807824 */ /* 0x000fe200078e00ff */
[----:B------:R-:W-:Y:S01]  /*23c0*/  FSEL R113, R113, RZ, P3 ;  /* 0x000000ff71717208 */ /* 0x000fe20001800000 */
[----:B------:R-:W-:Y:S01]  /*23d0*/  IMAD.U32 R123, R123, 0x10000, RZ ;  /* 0x000100007b7b7824 */ /* 0x000fe200078e00ff */
[----:B------:R-:W-:Y:S01]  /*23e0*/  FSEL R112, R112, RZ, P3 ;  /* 0x000000ff70707208 */ /* 0x000fe20001800000 */
[----:B------:R-:W-:Y:S01]  /*23f0*/  IMAD.U32 R111, R111, 0x10000, RZ ;  /* 0x000100006f6f7824 */ /* 0x000fe200078e00ff */
[----:B------:R-:W-:Y:S01]  /*2400*/  FSEL R110, R110, RZ, P3 ;  /* 0x000000ff6e6e7208 */ /* 0x000fe20001800000 */
[----:B------:R-:W-:Y:S01]  /*2410*/  FADD R66, R113, R18 ;  /* 0x0000001271427221 */ /* 0x000fe20000000000 */
[----:B------:R-:W-:Y:S01]  /*2420*/  SEL R18, R89, RZ, !P5 ;  /* 0x000000ff59127207 */ /* 0x000fe20006800000 */
[----:B------:R-:W-:Y:S01]  /*2430*/  FADD R112, R112, R19 ;  /* 0x0000001370707221 */ /* 0x000fe20000000000 */
[----:B------:R-:W-:Y:S01]  /*2440*/  IMAD.U32 R109, R109, 0x10000, RZ ;  /* 0x000100006d6d7824 */ /* 0x000fe200078e00ff */
[----:B------:R-:W-:Y:S01]  /*2450*/  FADD R110, R110, R17 ;  /* 0x000000116e6e7221 */ /* 0x000fe20000000000 */
[----:B------:R-:W-:Y:S01]  /*2460*/  IMAD.U32 R108, R108, 0x10000, RZ ;  /* 0x000100006c6c7824 */ /* 0x000fe200078e00ff */
[----:B------:R-:W-:Y:S01]  /*2470*/  SHF.L.U32 R121, R121, 0x10, RZ ;  /* 0x0000001079797819 */ /* 0x000fe200000006ff */
[----:B------:R-:W-:Y:S01]  /*2480*/  IMAD.U32 R106, R106, 0x10000, RZ ;  /* 0x000100006a6a7824 */ /* 0x000fe200078e00ff */
[----:B------:R-:W-:Y:S01]  /*2490*/  SHF.L.U32 R107, R107, 0x10, RZ ;  /* 0x000000106b6b7819 */ /* 0x000fe200000006ff */
[----:B------:R-:W-:Y:S01]  /*24a0*/  FADD R22, R26, R21 ;  /* 0x000000151a167221 */ /* 0x000fe20000000000 */
[----:B------:R-:W-:Y:S06]  /*24b0*/  BAR.SYNC 0x0 ;  /* 0x0000000000007b1d */ /* 0x000fec0000000000 */
[----:B0-----:R-:W-:Y:S01]  /*24c0*/  IMAD.U32 R19, R2, 0x10000, RZ ;  /* 0x0001000002137824 */ /* 0x001fe200078e00ff */
[----:B------:R-:W-:Y:S01]  /*24d0*/  SHF.L.U32 R17, R0, 0x10, RZ ;  /* 0x0000001000117819 */ /* 0x000fe200000006ff */
[----:B-1----:R-:W-:-:S02]  /*24e0*/  IMAD.U32 R3, R3, 0x10000, RZ ;  /* 0x0001000003037824 */ /* 0x002fc400078e00ff */
[----:B------:R-:W-:Y:S01]  /*24f0*/  FMUL R2, R18, R19 ;  /* 0x0000001312027220 */ /* 0x000fe20000400000 */
[----:B--2---:R-:W-:Y:S01]  /*2500*/  SHF.L.U32 R16, R16, 0x10, RZ ;  /* 0x0000001010107819 */ /* 0x004fe200000006ff */
[----:B------:R-:W-:Y:S01]  /*2510*/  FMUL R3, R3, R90 ;  /* 0x0000005a03037220 */ /* 0x000fe20000400000 */
[----:B------:R-:W-:-:S03]  /*2520*/  FMUL R0, R88, R17 ;  /* 0x0000001158007220 */ /* 0x000fc60000400000 */
[----:B------:R-:W-:Y:S01]  /*2530*/  FMUL R16, R16, R91 ;  /* 0x0000005b10107220 */ /* 0x000fe20000400000 */
[----:B------:R-:W-:Y:S02]  /*2540*/  FSEL R2, R2, RZ, !P5 ;  /* 0x000000ff02027208 */ /* 0x000fe40006800000 */
[----:B------:R-:W-:Y:S02]  /*2550*/  FSEL R3, R3, RZ, !P5 ;  /* 0x000000ff03037208 */ /* 0x000fe40006800000 */
[----:B------:R-:W-:Y:S02]  /*2560*/  FSEL R0, R0, RZ, !P5 ;  /* 0x000000ff00007208 */ /* 0x000fe40006800000 */
[----:B------:R-:W-:Y:S01]  /*2570*/  FSEL R16, R16, RZ, !P5 ;  /* 0x000000ff10107208 */ /* 0x000fe20006800000 */
[----:B------:R-:W-:Y:S01]  /*2580*/  FADD R17, R61, R2 ;  /* 0x000000023d117221 */ /* 0x000fe20000000000 */
[----:B------:R-:W-:Y:S01]  /*2590*/  FSEL R128, R128, RZ, P3 ;  /* 0x000000ff80807208 */ /* 0x000fe20001800000 */
[----:B------:R-:W-:Y:S01]  /*25a0*/  FADD R2, R68, R3 ;  /* 0x0000000344027221 */ /* 0x000fe20000000000 */
[----:B------:R-:W-:Y:S01]  /*25b0*/  FSEL R123, R123, RZ, P3 ;  /* 0x000000ff7b7b7208 */ /* 0x000fe20001800000 */
[----:B------:R-:W-:Y:S01]  /*25c0*/  FADD R0, R119, R0 ;  /* 0x0000000077007221 */ /* 0x000fe20000000000 */
[----:B------:R-:W-:Y:S01]  /*25d0*/  FSEL R121, R121, RZ, P3 ;  /* 0x000000ff79797208 */ /* 0x000fe20001800000 */
[----:B------:R-:W-:Y:S01]  /*25e0*/  FADD R3, R63, R16 ;  /* 0x000000103f037221 */ /* 0x000fe20000000000 */
[----:B------:R-:W-:-:S02]  /*25f0*/  FSEL R111, R111, RZ, P3 ;  /* 0x000000ff6f6f7208 */ /* 0x000fc40001800000 */
[----:B------:R-:W-:Y:S02]  /*2600*/  FSEL R109, R109, RZ, P3 ;  /* 0x000000ff6d6d7208 */ /* 0x000fe40001800000 */
[----:B------:R-:W-:Y:S02]  /*2610*/  FSEL R108, R108, RZ, P3 ;  /* 0x000000ff6c6c7208 */ /* 0x000fe40001800000 */
[----:B------:R-:W-:Y:S02]  /*2620*/  FSEL R107, R107, RZ, P3 ;  /* 0x000000ff6b6b7208 */ /* 0x000fe40001800000 */
[----:B------:R-:W-:Y:S01]  /*2630*/  FSEL R106, R106, RZ, P3 ;  /* 0x000000ff6a6a7208 */ /* 0x000fe20001800000 */
[----:B------:R0:W-:Y:S01]  /*2640*/  STS [R103.X4+0xc0], R78 ;  /* 0x0000c04e67007388 */ /* 0x0001e20000004800 */
[----:B------:R-:W-:Y:S01]  /*2650*/  FADD R128, R128, R23 ;  /* 0x0000001780807221 */ /* 0x000fe20000000000 */
[----:B------:R-:W-:Y:S01]  /*2660*/  FADD R60, R123, R22 ;  /* 0x000000167b3c7221 */ /* 0x000fe20000000000 */
[----:B------:R-:W-:Y:S01]  /*2670*/  FADD R62, R121, R24 ;  /* 0x00000018793e7221 */ /* 0x000fe20000000000 */
[----:B------:R-:W-:Y:S01]  /*2680*/  FADD R76, R111, R20 ;  /* 0x000000146f4c7221 */ /* 0x000fe20000000000 */
[----:B------:R1:W-:Y:S01]  /*2690*/  STS [R103.X4+0x60], R70 ;  /* 0x0000604667007388 */ /* 0x0003e20000004800 */
[----:B------:R-:W-:Y:S01]  /*26a0*/  FADD R0, R109, R0 ;  /* 0x000000006d007221 */ /* 0x000fe20000000000 */
[----:B------:R-:W-:Y:S01]  /*26b0*/  FADD R108, R108, R17 ;  /* 0x000000116c6c7221 */ /* 0x000fe20000000000 */
[----:B------:R-:W-:Y:S01]  /*26c0*/  FADD R106, R106, R3 ;  /* 0x000000036a6a7221 */ /* 0x000fe20000000000 */
[----:B------:R-:W-:Y:S01]  /*26d0*/  STS [R103.X4], R49 ;  /* 0x0000003167007388 */ /* 0x000fe20000004800 */
[----:B0-----:R-:W-:Y:S01]  /*26e0*/  FADD R78, R107, R2 ;  /* 0x000000026b4e7221 */ /* 0x001fe20000000000 */
[----:B------:R-:W-:-:S02]  /*26f0*/  CS2R R68, SRZ ;  /* 0x0000000000447805 */ /* 0x000fc4000001ff00 */
[----:B------:R-:W-:Y:S01]  /*2700*/  STS [R103.X4+0x120], R79 ;  /* 0x0001204f67007388 */ /* 0x000fe20000004800 */
[----:B-1----:R-:W-:-:S03]  /*2710*/  CS2R R70, SRZ ;  /* 0x0000000000467805 */ /* 0x002fc6000001ff00 */
        /* <DEDUP_REMOVED lines=13> */
[----:B------:R-:W-:Y:S04]  /*27f0*/  LDS.128 R48, [R102.X4+0x10] ;  /* 0x0000100066307984 */ /* 0x000fe80000004c00 */
[----:B------:R-:W0:Y:S04]  /*2800*/  LDS.128 R24, [R102.X4] ;  /* 0x0000000066187984 */ /* 0x000e280000004c00 */
[----:B------:R-:W-:Y:S04]  /*2810*/  LDS.128 R16, [R102.X4+0x3010] ;  /* 0x0030100066107984 */ /* 0x000fe80000004c00 */
[----:B------:R-:W1:Y:S04]  /*2820*/  LDS.128 R20, [R102.X4+0x3000] ;  /* 0x0030000066147984 */ /* 0x000e680000004c00 */
[----:B------:R-:W-:Y:S06]  /*2830*/  BAR.SYNC 0x0 ;  /* 0x0000000000007b1d */ /* 0x000fec0000000000 */
[----:B------:R-:W-:Y:S04]  /*2840*/  STS [R103.X4], R130 ;  /* 0x0000008267007388 */ /* 0x000fe80000004800 */
        /* <DEDUP_REMOVED lines=16> */
[----:B------:R2:W3:Y:S01]  /*2950*/  @!P2 LDG.E.EL.128 R68, [R30.64] ;  /* 0x000000041e44a981 */ /* 0x0004e2000c2e1d00 */
[----:B------:R-:W-:Y:S01]  /*2960*/  IADD3 R101, R101, 0x30000, RZ ;  /* 0x0003000065657810 */ /* 0x000fe20007ffe0ff */
[----:B------:R-:W-:Y:S01]  /*2970*/  CS2R R60, SRZ ;  /* 0x00000000003c7805 */ /* 0x000fe2000001ff00 */
[----:B------:R-:W-:-:S03]  /*2980*/  CS2R R62, SRZ ;  /* 0x00000000003e7805 */ /* 0x000fc6000001ff00 */
[----:B------:R-:W-:-:S04]  /*2990*/  IMAD.IADD R2, R100, 0x1, R101 ;  /* 0x0000000164027824 */ /* 0x000fc800078e0265 */
[----:B------:R-:W-:-:S05]  /*29a0*/  IMAD.WIDE R2, R2, R97, c[0x0][0x160] ;  /* 0x0000580002027625 */ /* 0x000fca00078e0261 */
[----:B------:R4:W5:Y:S01]  /*29b0*/  @!P1 LDG.E.EL.128 R60, [R2.64] ;  /* 0x00000004023c9981 */ /* 0x000962000c2e1d00 */
[----:B------:R-:W-:Y:S01]  /*29c0*/  IADD3 R98, R98, R101, RZ ;  /* 0x0000006562627210 */ /* 0x000fe20007ffe0ff */
[----:B------:R-:W-:Y:S01]  /*29d0*/  CS2R R64, SRZ ;  /* 0x0000000000407805 */ /* 0x000fe2000001ff00 */
[----:B------:R-:W-:-:S03]  /*29e0*/  CS2R R66, SRZ ;  /* 0x0000000000427805 */ /* 0x000fc6000001ff00 */
[----:B--2---:R-:W-:-:S05]  /*29f0*/  IMAD.WIDE R30, R98, R97, c[0x0][0x160] ;  /* 0x00005800621e7625 */ /* 0x004fca00078e0261 */
[----:B------:R2:W5:Y:S04]  /*2a00*/  @!P0 LDG.E.EL.128 R64, [R30.64] ;  /* 0x000000041e408981 */ /* 0x000568000c2e1d00 */
[----:B------:R-:W0:Y:S01]  /*2a10*/  S2R R0, SR_TID.X ;  /* 0x0000000000007919 */ /* 0x000e220000002100 */
[----:B------:R-:W-:-:S04]  /*2a20*/  SHF.R.U32.HI R28, RZ, 0x5, R29 ;  /* 0x00000005ff1c7819 */ /* 0x000fc8000001161d */
[----:B----4-:R-:W-:-:S05]  /*2a30*/  SGXT.U32 R2, R28, 0x3 ;  /* 0x000000031c02781a */ /* 0x010fca0000000000 */
[----:B------:R-:W-:Y:S01]  /*2a40*/  IMAD.SHL.U32 R2, R2, 0x8, RZ ;  /* 0x0000000802027824 */ /* 0x000fe200078e00ff */
[----:B------:R-:W-:Y:S01]  /*2a50*/  FFMA R73, RZ, -R73, RZ ;  /* 0x80000049ff497223 */ /* 0x000fe200000000ff */
[----:B------:R-:W-:Y:S01]  /*2a60*/  ISETP.GT.AND P3, PT, R95, 0x7f, PT ;  /* 0x0000007f5f00780c */ /* 0x000fe20003f64270 */
[----:B------:R-:W-:Y:S01]  /*2a70*/  FFMA R74, RZ, -R74, RZ ;  /* 0x8000004aff4a7223 */ /* 0x000fe200000000ff */
[----:B------:R-:W-:Y:S02]  /*2a80*/  PRMT R28, R54, 0x7632, R28 ;  /* 0x00007632361c7816 */ /* 0x000fe4000000001c */
[----:B0-----:R-:W-:Y:S01]  /*2a90*/  SHF.R.U32.HI R76, RZ, 0x2, R0 ;  /* 0x00000002ff4c7819 */ /* 0x001fe20000011600 */
[----:B------:R-:W-:-:S03]  /*2aa0*/  IMAD.SHL.U32 R0, R0, 0x4, RZ ;  /* 0x0000000400007824 */ /* 0x000fc600078e00ff */
[----:B------:R-:W-:Y:S02]  /*2ab0*/  SGXT.U32 R3, R76, 0x3 ;  /* 0x000000034c03781a */ /* 0x000fe40000000000 */
[----:B------:R-:W-:Y:S02]  /*2ac0*/  LOP3.LUT R0, R0, 0xc, RZ, 0xc0, !PT ;  /* 0x0000000c00007812 */ /* 0x000fe400078ec0ff */
[----:B------:R-:W-:Y:S01]  /*2ad0*/  LOP3.LUT R3, R2, R3, RZ, 0xfc, !PT ;  /* 0x0000000302037212 */ /* 0x000fe200078efcff */
[----:B------:R-:W-:Y:S01]  /*2ae0*/  FFMA R72, RZ, -R72, RZ ;  /* 0x80000048ff487223 */ /* 0x000fe200000000ff */
[----:B------:R-:W-:Y:S02]  /*2af0*/  PRMT R2, R52, 0x7632, R2 ;  /* 0x0000763234027816 */ /* 0x000fe40000000002 */
[----:B------:R-:W-:Y:S01]  /*2b00*/  SHF.L.U32 R77, R54, 0x10, RZ ;  /* 0x00000010364d7819 */ /* 0x000fe200000006ff */
[----:B------:R-:W-:Y:S01]  /*2b10*/  IMAD.U32 R54, R52, 0x10000, RZ ;  /* 0x0001000034367824 */ /* 0x000fe200078e00ff */
[C---:B------:R-:W-:Y:S01]  /*2b20*/  PRMT R52, R34.reuse, 0x7632, R52 ;  /* 0x0000763222347816 */ /* 0x040fe20000000034 */
[----:B------:R-:W-:Y:S01]  /*2b30*/  IMAD.U32 R80, R34, 0x10000, RZ ;  /* 0x0001000022507824 */ /* 0x000fe200078e00ff */
[C---:B--2---:R-:W-:Y:S01]  /*2b40*/  PRMT R31, R32.reuse, 0x7632, R31 ;  /* 0x00007632201f7816 */ /* 0x044fe2000000001f */
[----:B------:R-:W-:Y:S01]  /*2b50*/  IMAD R0, R3, 0x18, R0 ;  /* 0x0000001803007824 */ /* 0x000fe200078e0200 */
[----:B------:R-:W-:Y:S01]  /*2b60*/  SHF.L.U32 R79, R32, 0x10, RZ ;  /* 0x00000010204f7819 */ /* 0x000fe200000006ff */
[C---:B------:R-:W-:Y:S01]  /*2b70*/  IMAD.U32 R78, R55.reuse, 0x10000, RZ ;  /* 0x00010000374e7824 */ /* 0x040fe200078e00ff */
[----:B------:R-:W-:Y:S01]  /*2b80*/  PRMT R30, R55, 0x7632, R30 ;  /* 0x00007632371e7816 */ /* 0x000fe2000000001e */
[C---:B------:R-:W-:Y:S01]  /*2b90*/  IMAD.U32 R81, R35.reuse, 0x10000, RZ ;  /* 0x0001000023517824 */ /* 0x040fe200078e00ff */
[----:B------:R-:W-:Y:S01]  /*2ba0*/  PRMT R34, R35, 0x7632, R34 ;  /* 0x0000763223227816 */ /* 0x000fe20000000022 */
[----:B------:R-:W-:Y:S01]  /*2bb0*/  IMAD.U32 R55, R2, 0x10000, RZ ;  /* 0x0001000002377824 */ /* 0x000fe200078e00ff */
[----:B------:R-:W-:-:S02]  /*2bc0*/  FSEL R32, R73, RZ, P3 ;  /* 0x000000ff49207208 */ /* 0x000fc40001800000 */
[C---:B------:R-:W-:Y:S02]  /*2bd0*/  PRMT R3, R53.reuse, 0x7632, R3 ;  /* 0x0000763235037816 */ /* 0x040fe40000000003 */
[----:B------:R-:W-:Y:S02]  /*2be0*/  SHF.L.U32 R76, R53, 0x10, RZ ;  /* 0x00000010354c7819 */ /* 0x000fe400000006ff */
[----:B------:R-:W-:Y:S01]  /*2bf0*/  FSEL R35, R74, RZ, P3 ;  /* 0x000000ff4a237208 */ /* 0x000fe20001800000 */
[----:B------:R-:W-:Y:S01]  /*2c00*/  FFMA R75, RZ, -R75, RZ ;  /* 0x8000004bff4b7223 */ /* 0x000fe200000000ff */
[----:B------:R-:W-:Y:S01]  /*2c10*/  FSEL R53, R72, RZ, P3 ;  /* 0x000000ff48357208 */ /* 0x000fe20001800000 */
[----:B------:R-:W-:Y:S01]  /*2c20*/  FFMA R4, RZ, -R4, RZ ;  /* 0x80000004ff047223 */ /* 0x000fe200000000ff */
[----:B------:R-:W-:Y:S01]  /*2c30*/  FFMA R5, RZ, -R5, RZ ;  /* 0x80000005ff057223 */ /* 0x000fe200000000ff */
[----:B------:R-:W-:Y:S01]  /*2c40*/  FFMA R41, R41, R55, R32 ;  /* 0x0000003729297223 */ /* 0x000fe20000000020 */
[----:B------:R-:W-:Y:S01]  /*2c50*/  FFMA R6, RZ, -R6, RZ ;  /* 0x80000006ff067223 */ /* 0x000fe200000000ff */
[----:B------:R-:W-:Y:S01]  /*2c60*/  FFMA R55, R42, R76, R35 ;  /* 0x0000004c2a377223 */ /* 0x000fe20000000023 */
[----:B------:R-:W-:Y:S01]  /*2c70*/  FFMA R53, R40, R54, R53 ;  /* 0x0000003628357223 */ /* 0x000fe20000000035 */
[----:B------:R-:W-:Y:S01]  /*2c80*/  FFMA R7, RZ, -R7, RZ ;  /* 0x80000007ff077223 */ /* 0x000fe200000000ff */
[----:B------:R-:W-:Y:S01]  /*2c90*/  SHF.L.U32 R35, R28, 0x10, RZ ;  /* 0x000000101c237819 */ /* 0x000fe200000006ff */
[C---:B------:R-:W-:Y:S01]  /*2ca0*/  IMAD.U32 R72, R33.reuse, 0x10000, RZ ;  /* 0x0001000021487824 */ /* 0x040fe200078e00ff */
[----:B------:R-:W-:Y:S01]  /*2cb0*/  PRMT R2, R33, 0x7632, R2 ;  /* 0x0000763221027816 */ /* 0x000fe20000000002 */
[----:B------:R-:W-:Y:S01]  /*2cc0*/  IMAD.U32 R40, R30, 0x10000, RZ ;  /* 0x000100001e287824 */ /* 0x000fe200078e00ff */
[----:B------:R-:W-:Y:S01]  /*2cd0*/  FSEL R28, R75, RZ, P3 ;  /* 0x000000ff4b1c7208 */ /* 0x000fe20001800000 */
[----:B------:R-:W-:Y:S01]  /*2ce0*/  IMAD.U32 R32, R3, 0x10000, RZ ;  /* 0x0001000003207824 */ /* 0x000fe200078e00ff */
[----:B------:R-:W-:-:S02]  /*2cf0*/  FSEL R33, R4, RZ, P3 ;  /* 0x000000ff04217208 */ /* 0x000fc40001800000 */
[----:B------:R-:W-:Y:S02]  /*2d00*/  FSEL R30, R5, RZ, P3 ;  /* 0x000000ff051e7208 */ /* 0x000fe40001800000 */
[----:B------:R-:W-:Y:S01]  /*2d10*/  FSEL R3, R6, RZ, P3 ;  /* 0x000000ff06037208 */ /* 0x000fe20001800000 */
[----:B------:R-:W-:Y:S01]  /*2d20*/  FFMA R43, R43, R32, R28 ;  /* 0x000000202b2b7223 */ /* 0x000fe2000000001c */
[----:B------:R-:W-:Y:S01]  /*2d30*/  FSEL R4, R7, RZ, P3 ;  /* 0x000000ff07047208 */ /* 0x000fe20001800000 */
[----:B------:R-:W-:Y:S01]  /*2d40*/  FFMA R32, R56, R77, R33 ;  /* 0x0000004d38207223 */ /* 0x000fe20000000021 */
[----:B------:R-:W-:Y:S01]  /*2d50*/  FFMA R35, R57, R35, R30 ;  /* 0x0000002339237223 */ /* 0x000fe2000000001e */
[----:B------:R-:W-:Y:S02]  /*2d60*/  FFMA R30, R58, R78, R3 ;  /* 0x0000004e3a1e7223 */ /* 0x000fe40000000003 */
[----:B------:R-:W-:Y:S01]  /*2d70*/  FFMA R59, R59, R40, R4 ;  /* 0x000000283b3b7223 */ /* 0x000fe20000000004 */
[----:B------:R-:W-:Y:S01]  /*2d80*/  ISETP.GT.AND P4, PT, R96, 0x7f, PT ;  /* 0x0000007f6000780c */ /* 0x000fe20003f84270 */
[----:B------:R-:W-:-:S02]  /*2d90*/  IMAD.U32 R2, R2, 0x10000, RZ ;  /* 0x0001000002027824 */ /* 0x000fc400078e00ff */
[----:B------:R-:W-:Y:S01]  /*2da0*/  IMAD.U32 R31, R31, 0x10000, RZ ;  /* 0x000100001f1f7824 */ /* 0x000fe200078e00ff */
[----:B------:R-:W-:Y:S01]  /*2db0*/  SHF.L.U32 R34, R34, 0x10, RZ ;  /* 0x0000001022227819 */ /* 0x000fe200000006ff */
[----:B------:R-:W-:Y:S01]  /*2dc0*/  IMAD.U32 R52, R52, 0x10000, RZ ;  /* 0x0001000034347824 */ /* 0x000fe200078e00ff */
[----:B------:R-:W-:Y:S01]  /*2dd0*/  LOP3.LUT R92, R92, 0xc, R99, 0xf8, !PT ;  /* 0x0000000c5c5c7812 */ /* 0x000fe200078ef863 */
[----:B------:R-:W-:Y:S01]  /*2de0*/  IMAD.SHL.U32 R93, R93, 0x8, RZ ;  /* 0x000000085d5d7824 */ /* 0x000fe200078e00ff */
[----:B---3--:R-:W-:Y:S02]  /*2df0*/  SEL R69, R69, RZ, !P2 ;  /* 0x000000ff45457207 */ /* 0x008fe40005000000 */
[----:B------:R-:W-:Y:S02]  /*2e00*/  SEL R71, R71, RZ, !P2 ;  /* 0x000000ff47477207 */ /* 0x000fe40005000000 */
[----:B------:R-:W-:Y:S02]  /*2e10*/  SEL R68, R68, RZ, !P2 ;  /* 0x000000ff44447207 */ /* 0x000fe40005000000 */
[----:B------:R-:W-:-:S02]  /*2e20*/  SHF.L.U32 R5, R69, 0x10, RZ ;  /* 0x0000001045057819 */ /* 0x000fc400000006ff */
[----:B------:R-:W-:Y:S01]  /*2e30*/  PRMT R69, R69, 0x7632, R69 ;  /* 0x0000763245457816 */ /* 0x000fe20000000045 */
[C---:B------:R-:W-:Y:S01]  /*2e40*/  IMAD.U32 R33, R71.reuse, 0x10000, RZ ;  /* 0x0001000047217824 */ /* 0x040fe200078e00ff */
[----:B------:R-:W-:Y:S01]  /*2e50*/  PRMT R71, R71, 0x7632, R71 ;  /* 0x0000763247477816 */ /* 0x000fe20000000047 */
[C---:B------:R-:W-:Y:S01]  /*2e60*/  IMAD.U32 R3, R68.reuse, 0x10000, RZ ;  /* 0x0001000044037824 */ /* 0x040fe200078e00ff */
[----:B------:R-:W-:Y:S01]  /*2e70*/  PRMT R68, R68, 0x7632, R68 ;  /* 0x0000763244447816 */ /* 0x000fe20000000044 */
[----:B------:R-:W-:Y:S01]  /*2e80*/  IMAD.U32 R4, R69, 0x10000, RZ ;  /* 0x0001000045047824 */ /* 0x000fe200078e00ff */
[----:B------:R-:W-:Y:S01]  /*2e90*/  SEL R70, R70, RZ, !P2 ;  /* 0x000000ff46467207 */ /* 0x000fe20005000000 */
[----:B------:R-:W-:Y:S01]  /*2ea0*/  FFMA R3, -R8, R3, RZ ;  /* 0x0000000308037223 */ /* 0x000fe200000001ff */
[----:B------:R-:W-:Y:S01]  /*2eb0*/  IMAD.U32 R6, R71, 0x10000, RZ ;  /* 0x0001000047067824 */ /* 0x000fe200078e00ff */
[----:B------:R-:W-:Y:S01]  /*2ec0*/  SHF.L.U32 R68, R68, 0x10, RZ ;  /* 0x0000001044447819 */ /* 0x000fe200000006ff */
[----:B------:R-:W-:Y:S01]  /*2ed0*/  FFMA R4, -R11, R4, RZ ;  /* 0x000000040b047223 */ /* 0x000fe200000001ff */
[----:B------:R-:W-:Y:S01]  /*2ee0*/  SHF.L.U32 R7, R70, 0x10, RZ ;  /* 0x0000001046077819 */ /* 0x000fe200000006ff */
[----:B------:R-:W-:Y:S01]  /*2ef0*/  FFMA R6, -R15, R6, RZ ;  /* 0x000000060f067223 */ /* 0x000fe200000001ff */
[----:B------:R-:W-:Y:S01]  /*2f00*/  FSEL R3, R3, RZ, P4 ;  /* 0x000000ff03037208 */ /* 0x000fe20002000000 */
[----:B------:R-:W-:Y:S01]  /*2f10*/  FFMA R5, -R10, R5, RZ ;  /* 0x000000050a057223 */ /* 0x000fe200000001ff */
[----:B------:R-:W-:Y:S01]  /*2f20*/  FFMA R9, -R9, R68, RZ ;  /* 0x0000004409097223 */ /* 0x000fe200000001ff */
[----:B-----5:R-:W-:-:S02]  /*2f30*/  SEL R60, R60, RZ, !P1 ;  /* 0x000000ff3c3c7207 */ /* 0x020fc40004800000 */
[----:B------:R-:W-:Y:S02]  /*2f40*/  SEL R63, R63, RZ, !P1 ;  /* 0x000000ff3f3f7207 */ /* 0x000fe40004800000 */
[----:B------:R-:W-:Y:S01]  /*2f50*/  FSEL R4, R4, RZ, P4 ;  /* 0x000000ff04047208 */ /* 0x000fe20002000000 */
[----:B------:R-:W-:Y:S01]  /*2f60*/  FFMA R7, -R12, R7, RZ ;  /* 0x000000070c077223 */ /* 0x000fe200000001ff */
[----:B------:R-:W-:Y:S01]  /*2f70*/  FFMA R14, -R14, R33, RZ ;  /* 0x000000210e0e7223 */ /* 0x000fe200000001ff */
[----:B------:R-:W-:Y:S01]  /*2f80*/  FSEL R8, R6, RZ, P4 ;  /* 0x000000ff06087208 */ /* 0x000fe20002000000 */
[----:B------:R-:W-:Y:S01]  /*2f90*/  FFMA R79, R36, R79, R3 ;  /* 0x0000004f244f7223 */ /* 0x000fe20000000003 */
[----:B------:R-:W-:Y:S01]  /*2fa0*/  FSEL R5, R5, RZ, P4 ;  /* 0x000000ff05057208 */ /* 0x000fe20002000000 */
[----:B------:R-:W-:Y:S01]  /*2fb0*/  FFMA R39, R39, R2, R4 ;  /* 0x0000000227277223 */ /* 0x000fe20000000004 */
[----:B------:R-:W-:Y:S01]  /*2fc0*/  FSEL R6, R9, RZ, P4 ;  /* 0x000000ff09067208 */ /* 0x000fe20002000000 */
[----:B------:R-:W-:Y:S01]  /*2fd0*/  IMAD.U32 R9, R63, 0x10000, RZ ;  /* 0x000100003f097824 */ /* 0x000fe200078e00ff */
[----:B------:R-:W-:-:S02]  /*2fe0*/  SHF.L.U32 R3, R60, 0x10, RZ ;  /* 0x000000103c037819 */ /* 0x000fc400000006ff */
[----:B------:R-:W-:Y:S02]  /*2ff0*/  SEL R61, R61, RZ, !P1 ;  /* 0x000000ff3d3d7207 */ /* 0x000fe40004800000 */
[----:B------:R-:W-:Y:S02]  /*3000*/  SEL R62, R62, RZ, !P1 ;  /* 0x000000ff3e3e7207 */ /* 0x000fe40004800000 */
[----:B------:R-:W-:Y:S02]  /*3010*/  PRMT R2, R60, 0x7632, R2 ;  /* 0x000076323c027816 */ /* 0x000fe40000000002 */
[----:B------:R-:W-:Y:S01]  /*3020*/  FSEL R33, R7, RZ, P4 ;  /* 0x000000ff07217208 */ /* 0x000fe20002000000 */
[----:B------:R-:W-:Y:S01]  /*3030*/  FFMA R57, R38, R72, R5 ;  /* 0x0000004826397223 */ /* 0x000fe20000000005 */
[----:B------:R-:W-:Y:S01]  /*3040*/  FSEL R7, R14, RZ, P4 ;  /* 0x000000ff0e077208 */ /* 0x000fe20002000000 */
[----:B------:R-:W-:Y:S01]  /*3050*/  FMUL R24, R24, R3 ;  /* 0x0000000318187220 */ /* 0x000fe20000400000 */
[----:B------:R-:W-:Y:S01]  /*3060*/  FMUL R9, R50, R9 ;  /* 0x0000000932097220 */ /* 0x000fe20000400000 */
[C---:B------:R-:W-:Y:S01]  /*3070*/  IMAD.U32 R5, R61.reuse, 0x10000, RZ ;  /* 0x000100003d057824 */ /* 0x040fe200078e00ff */
[----:B------:R-:W-:Y:S01]  /*3080*/  PRMT R3, R61, 0x7632, R3 ;  /* 0x000076323d037816 */ /* 0x000fe20000000003 */
[----:B------:R-:W-:Y:S01]  /*3090*/  IMAD.U32 R2, R2, 0x10000, RZ ;  /* 0x0001000002027824 */ /* 0x000fe200078e00ff */
[----:B------:R-:W-:Y:S01]  /*30a0*/  PRMT R4, R62, 0x7632, R4 ;  /* 0x000076323e047816 */ /* 0x000fe20000000004 */
[----:B------:R-:W-:Y:S01]  /*30b0*/  FFMA R44, R44, R80, R33 ;  /* 0x000000502c2c7223 */ /* 0x000fe20000000021 */
[----:B------:R-:W-:Y:S01]  /*30c0*/  FFMA R33, R46, R81, R7 ;  /* 0x000000512e217223 */ /* 0x000fe20000000007 */
[----:B------:R-:W-:Y:S01]  /*30d0*/  FFMA R38, R37, R31, R6 ;  /* 0x0000001f25267223 */ /* 0x000fe20000000006 */
[----:B------:R-:W-:Y:S01]  /*30e0*/  SHF.L.U32 R7, R62, 0x10, RZ ;  /* 0x000000103e077819 */ /* 0x000fe200000006ff */
[----:B------:R-:W-:Y:S01]  /*30f0*/  FMUL R26, R26, R5 ;  /* 0x000000051a1a7220 */ /* 0x000fe20000400000 */
[----:B------:R-:W-:Y:S01]  /*3100*/  FSEL R9, R9, RZ, !P1 ;  /* 0x000000ff09097208 */ /* 0x000fe20004800000 */
[----:B------:R-:W-:Y:S01]  /*3110*/  IMAD.U32 R6, R3, 0x10000, RZ ;  /* 0x0001000003067824 */ /* 0x000fe200078e00ff */
[----:B------:R-:W-:Y:S01]  /*3120*/  PRMT R70, R70, 0x7632, R70 ;  /* 0x0000763246467816 */ /* 0x000fe20000000046 */
[----:B------:R-:W-:Y:S01]  /*3130*/  IMAD.U32 R4, R4, 0x10000, RZ ;  /* 0x0001000004047824 */ /* 0x000fe200078e00ff */
[----:B------:R-:W-:Y:S01]  /*3140*/  PRMT R5, R63, 0x7632, R5 ;  /* 0x000076323f057816 */ /* 0x000fe20000000005 */
[----:B------:R-:W-:Y:S01]  /*3150*/  FMUL R2, R25, R2 ;  /* 0x0000000219027220 */ /* 0x000fe20000400000 */
[----:B------:R-:W-:-:S02]  /*3160*/  SEL R64, R64, RZ, !P0 ;  /* 0x000000ff40407207 */ /* 0x000fc40004000000 */
[----:B------:R-:W-:Y:S02]  /*3170*/  SEL R67, R67, RZ, !P0 ;  /* 0x000000ff43437207 */ /* 0x000fe40004000000 */
[----:B------:R-:W-:Y:S01]  /*3180*/  SEL R65, R65, RZ, !P0 ;  /* 0x000000ff41417207 */ /* 0x000fe20004000000 */
[----:B------:R-:W-:Y:S01]  /*3190*/  FFMA R36, R47, R34, R8 ;  /* 0x000000222f247223 */ /* 0x000fe20000000008 */
[----:B------:R-:W-:Y:S01]  /*31a0*/  FMUL R7, R48, R7 ;  /* 0x0000000730077220 */ /* 0x000fe20000400000 */
[----:B------:R-:W-:Y:S01]  /*31b0*/  SHF.L.U32 R8, R5, 0x10, RZ ;  /* 0x0000001005087819 */ /* 0x000fe200000006ff */
[----:B------:R-:W-:Y:S01]  /*31c0*/  FMUL R6, R27, R6 ;  /* 0x000000061b067220 */ /* 0x000fe20000400000 */
[----:B------:R-:W-:Y:S01]  /*31d0*/  FMUL R4, R49, R4 ;  /* 0x0000000431047220 */ /* 0x000fe20000400000 */
[----:B------:R-:W-:Y:S01]  /*31e0*/  FADD R30, R30, R9 ;  /* 0x000000091e1e7221 */ /* 0x000fe20000000000 */
[----:B------:R-:W-:Y:S01]  /*31f0*/  IMAD.U32 R70, R70, 0x10000, RZ ;  /* 0x0001000046467824 */ /* 0x000fe200078e00ff */
[----:B------:R-:W-:Y:S01]  /*3200*/  FSEL R2, R2, RZ, !P1 ;  /* 0x000000ff02027208 */ /* 0x000fe20004800000 */
[----:B------:R-:W-:Y:S01]  /*3210*/  IMAD.U32 R3, R64, 0x10000, RZ ;  /* 0x0001000040037824 */ /* 0x000fe200078e00ff */
[----:B------:R-:W-:Y:S01]  /*3220*/  SHF.L.U32 R5, R65, 0x10, RZ ;  /* 0x0000001041057819 */ /* 0x000fe200000006ff */
[----:B------:R-:W-:Y:S01]  /*3230*/  IMAD.U32 R9, R67, 0x10000, RZ ;  /* 0x0001000043097824 */ /* 0x000fe200078e00ff */
[----:B------:R-:W-:-:S02]  /*3240*/  SEL R66, R66, RZ, !P0 ;  /* 0x000000ff42427207 */ /* 0x000fc40004000000 */
[----:B------:R-:W-:Y:S01]  /*3250*/  PRMT R65, R65, 0x7632, R65 ;  /* 0x0000763241417816 */ /* 0x000fe20000000041 */
[----:B------:R-:W-:Y:S01]  /*3260*/  FFMA R13, -R13, R70, RZ ;  /* 0x000000460d0d7223 */ /* 0x000fe200000001ff */
[----:B------:R-:W-:Y:S01]  /*3270*/  FSEL R24, R24, RZ, !P1 ;  /* 0x000000ff18187208 */ /* 0x000fe20004800000 */
[----:B------:R-:W-:Y:S01]  /*3280*/  FMUL R8, R51, R8 ;  /* 0x0000000833087220 */ /* 0x000fe20000400000 */
[----:B------:R-:W-:Y:S01]  /*3290*/  FSEL R7, R7, RZ, !P1 ;  /* 0x000000ff07077208 */ /* 0x000fe20004800000 */
[----:B-1----:R-:W-:Y:S01]  /*32a0*/  FMUL R20, R20, R3 ;  /* 0x0000000314147220 */ /* 0x002fe20000400000 */
[----:B------:R-:W-:Y:S01]  /*32b0*/  FSEL R6, R6, RZ, !P1 ;  /* 0x000000ff06067208 */ /* 0x000fe20004800000 */
[----:B------:R-:W-:Y:S01]  /*32c0*/  FMUL R18, R18, R9 ;  /* 0x0000000912127220 */ /* 0x000fe20000400000 */
[----:B------:R-:W-:Y:S01]  /*32d0*/  FSEL R4, R4, RZ, !P1 ;  /* 0x000000ff04047208 */ /* 0x000fe20004800000 */
[----:B------:R-:W-:Y:S01]  /*32e0*/  FADD R25, R41, R2 ;  /* 0x0000000229197221 */ /* 0x000fe20000000000 */
[C---:B------:R-:W-:Y:S01]  /*32f0*/  IMAD.U32 R3, R66.reuse, 0x10000, RZ ;  /* 0x0001000042037824 */ /* 0x040fe200078e00ff */
[----:B------:R-:W-:Y:S01]  /*3300*/  PRMT R67, R67, 0x7632, R67 ;  /* 0x0000763243437816 */ /* 0x000fe20000000043 */
[----:B------:R-:W-:Y:S01]  /*3310*/  IMAD.U32 R2, R65, 0x10000, RZ ;  /* 0x0001000041027824 */ /* 0x000fe200078e00ff */
[----:B------:R-:W-:Y:S01]  /*3320*/  PRMT R66, R66, 0x7632, R66 ;  /* 0x0000763242427816 */ /* 0x000fe20000000042 */
[----:B------:R-:W-:Y:S01]  /*3330*/  FADD R27, R53, R24 ;  /* 0x00000018351b7221 */ /* 0x000fe20000000000 */
[----:B------:R-:W-:Y:S01]  /*3340*/  FSEL R10, R13, RZ, P4 ;  /* 0x000000ff0d0a7208 */ /* 0x000fe20002000000 */
[----:B------:R-:W-:Y:S01]  /*3350*/  FADD R32, R32, R7 ;  /* 0x0000000720207221 */ /* 0x000fe20000000000 */
[----:B------:R-:W-:Y:S01]  /*3360*/  FADD R24, R43, R6 ;  /* 0x000000062b187221 */ /* 0x000fe20000000000 */
[----:B------:R-:W-:Y:S01]  /*3370*/  FSEL R8, R8, RZ, !P1 ;  /* 0x000000ff08087208 */ /* 0x000fe20004800000 */
[----:B------:R-:W-:Y:S01]  /*3380*/  FADD R31, R35, R4 ;  /* 0x00000004231f7221 */ /* 0x000fe20000000000 */
[----:B------:R-:W-:Y:S01]  /*3390*/  FMUL R22, R22, R5 ;  /* 0x0000000516167220 */ /* 0x000fe20000400000 */
[----:B------:R-:W-:Y:S01]  /*33a0*/  FMUL R3, R16, R3 ;  /* 0x0000000310037220 */ /* 0x000fe20000400000 */
[----:B------:R-:W-:Y:S01]  /*33b0*/  FSEL R18, R18, RZ, !P0 ;  /* 0x000000ff12127208 */ /* 0x000fe20004000000 */
[----:B------:R-:W0:Y:S01]  /*33c0*/  LDS.128 R4, [R102.X4+0x10] ;  /* 0x0000100066047984 */ /* 0x000e220000004c00 */
[----:B------:R-:W-:Y:S01]  /*33d0*/  FMUL R2, R23, R2 ;  /* 0x0000000217027220 */ /* 0x000fe20000400000 */
[----:B------:R-:W-:Y:S01]  /*33e0*/  SHF.L.U32 R66, R66, 0x10, RZ ;  /* 0x0000001042427819 */ /* 0x000fe200000006ff */
[----:B------:R-:W-:Y:S01]  /*33f0*/  IMAD.U32 R16, R67, 0x10000, RZ ;  /* 0x0001000043107824 */ /* 0x000fe200078e00ff */
[----:B------:R-:W-:Y:S01]  /*3400*/  FFMA R45, R45, R52, R10 ;  /* 0x000000342d2d7223 */ /* 0x000fe2000000000a */
[----:B------:R-:W-:Y:S01]  /*3410*/  FADD R28, R59, R8 ;  /* 0x000000083b1c7221 */ /* 0x000fe20000000000 */
[----:B------:R-:W-:Y:S01]  /*3420*/  FSEL R20, R20, RZ, !P0 ;  /* 0x000000ff14147208 */ /* 0x000fe20004000000 */
[----:B------:R-:W-:Y:S01]  /*3430*/  FADD R33, R33, R18 ;  /* 0x0000001221217221 */ /* 0x000fe20000000000 */
[----:B------:R-:W-:Y:S01]  /*3440*/  FSEL R3, R3, RZ, !P0 ;  /* 0x000000ff03037208 */ /* 0x000fe20004000000 */
[----:B------:R-:W1:Y:S01]  /*3450*/  LDS.128 R8, [R102.X4] ;  /* 0x0000000066087984 */ /* 0x000e620000004c00 */
[----:B------:R-:W-:Y:S01]  /*3460*/  FMUL R16, R19, R16 ;  /* 0x0000001013107220 */ /* 0x000fe20000400000 */
[----:B------:R-:W-:Y:S01]  /*3470*/  FMUL R17, R17, R66 ;  /* 0x0000004211117220 */ /* 0x000fe20000400000 */
[----:B------:R-:W-:Y:S01]  /*3480*/  FSEL R18, R2, RZ, !P0 ;  /* 0x000000ff02127208 */ /* 0x000fe20004000000 */
[----:B------:R-:W2:Y:S01]  /*3490*/  LDS.128 R12, [R102.X4+0x3010] ;  /* 0x00301000660c7984 */ /* 0x000ea20000004c00 */
[----:B------:R-:W-:Y:S01]  /*34a0*/  FADD R23, R79, R20 ;  /* 0x000000144f177221 */ /* 0x000fe20000000000 */
[----:B------:R-:W-:Y:S01]  /*34b0*/  FADD R34, R44, R3 ;  /* 0x000000032c227221 */ /* 0x000fe20000000000 */
[----:B------:R-:W-:Y:S01]  /*34c0*/  FSEL R3, R16, RZ, !P0 ;  /* 0x000000ff10037208 */ /* 0x000fe20004000000 */
[----:B------:R-:W-:Y:S01]  /*34d0*/  FADD R20, R39, R18 ;  /* 0x0000001227147221 */ /* 0x000fe20000000000 */
[----:B------:R-:W-:-:S02]  /*34e0*/  FSEL R2, R17, RZ, !P0 ;  /* 0x000000ff11027208 */ /* 0x000fc40004000000 */
[----:B------:R-:W3:Y:S01]  /*34f0*/  LDS.128 R16, [R102.X4+0x3000] ;  /* 0x0030000066107984 */ /* 0x000ee20000004c00 */
[----:B------:R-:W-:-:S04]  /*3500*/  PRMT R64, R64, 0x7632, R64 ;  /* 0x0000763240407816 */ /* 0x000fc80000000040 */
[----:B------:R-:W-:-:S05]  /*3510*/  SHF.L.U32 R64, R64, 0x10, RZ ;  /* 0x0000001040407819 */ /* 0x000fca00000006ff */
[----:B------:R-:W-:Y:S01]  /*3520*/  FMUL R21, R21, R64 ;  /* 0x0000004015157220 */ /* 0x000fe20000400000 */
[----:B------:R-:W-:Y:S01]  /*3530*/  FSEL R26, R26, RZ, !P1 ;  /* 0x000000ff1a1a7208 */ /* 0x000fe20004800000 */
[----:B------:R-:W-:Y:S01]  /*3540*/  FADD R37, RZ, R30 ;  /* 0x0000001eff257221 */ /* 0x000fe20000000000 */
[----:B------:R-:W-:Y:S02]  /*3550*/  FADD R35, RZ, R32 ;  /* 0x00000020ff237221 */ /* 0x000fe40000000000 */
[----:B------:R-:W-:Y:S01]  /*3560*/  FSEL R21, R21, RZ, !P0 ;  /* 0x000000ff15157208 */ /* 0x000fe20004000000 */
[----:B------:R-:W-:Y:S01]  /*3570*/  FADD R30, RZ, R28 ;  /* 0x0000001cff1e7221 */ /* 0x000fe20000000000 */
[----:B------:R-:W-:Y:S01]  /*3580*/  FADD R28, RZ, R31 ;  /* 0x0000001fff1c7221 */ /* 0x000fe20000000000 */
[----:B------:R-:W-:Y:S01]  /*3590*/  FADD R26, R55, R26 ;  /* 0x0000001a371a7221 */ /* 0x000fe20000000000 */
[----:B------:R-:W-:Y:S01]  /*35a0*/  FSEL R22, R22, RZ, !P0 ;  /* 0x000000ff16167208 */ /* 0x000fe20004000000 */
[----:B------:R-:W-:Y:S01]  /*35b0*/  FADD R2, R45, R2 ;  /* 0x000000022d027221 */ /* 0x000fe20000000000 */
[----:B------:R-:W-:Y:S01]  /*35c0*/  FADD R21, R38, R21 ;  /* 0x0000001526157221 */ /* 0x000fe20000000000 */
[----:B------:R-:W-:Y:S01]  /*35d0*/  FADD R3, R36, R3 ;  /* 0x0000000324037221 */ /* 0x000fe20000000000 */
[----:B0-----:R-:W-:Y:S01]  /*35e0*/  FADD R38, R6, R37 ;  /* 0x0000002506267221 */ /* 0x001fe20000000000 */
[----:B------:R-:W-:Y:S01]  /*35f0*/  FADD R36, R4, R35 ;  /* 0x0000002304247221 */ /* 0x000fe20000000000 */
[----:B------:R-:W-:Y:S01]  /*3600*/  FADD R37, R5, R28 ;  /* 0x0000001c05257221 */ /* 0x000fe20000000000 */
[----:B------:R-:W-:Y:S01]  /*3610*/  FADD R4, RZ, R25 ;  /* 0x00000019ff047221 */ /* 0x000fe20000000000 */
[----:B------:R-:W-:Y:S01]  /*3620*/  FADD R5, RZ, R26 ;  /* 0x0000001aff057221 */ /* 0x000fe20000000000 */
[----:B------:R-:W-:Y:S01]  /*3630*/  FADD R2, RZ, R2 ;  /* 0x00000002ff027221 */ /* 0x000fe20000000000 */
[----:B------:R-:W-:Y:S01]  /*3640*/  FADD R22, R57, R22 ;  /* 0x0000001639167221 */ /* 0x000fe20000000000 */
[----:B------:R-:W-:Y:S01]  /*3650*/  FADD R27, RZ, R27 ;  /* 0x0000001bff1b7221 */ /* 0x000fe20000000000 */
[----:B------:R-:W-:Y:S01]  /*3660*/  FADD R24, RZ, R24 ;  /* 0x00000018ff187221 */ /* 0x000fe20000000000 */
[----:B-1----:R-:W-:Y:S01]  /*3670*/  FADD R9, R9, R4 ;  /* 0x0000000409097221 */ /* 0x002fe20000000000 */
[----:B------:R-:W-:Y:S01]  /*3680*/  FADD R10, R10, R5 ;  /* 0x000000050a0a7221 */ /* 0x000fe20000000000 */
[----:B------:R-:W-:Y:S01]  /*3690*/  FADD R4, RZ, R3 ;  /* 0x00000003ff047221 */ /* 0x000fe20000000000 */
[----:B--2---:R-:W-:Y:S01]  /*36a0*/  FADD R13, R13, R2 ;  /* 0x000000020d0d7221 */ /* 0x004fe20000000000 */
[----:B------:R-:W-:Y:S01]  /*36b0*/  FADD R39, R7, R30 ;  /* 0x0000001e07277221 */ /* 0x000fe20000000000 */
[----:B------:R-:W-:Y:S01]  /*36c0*/  FADD R8, R8, R27 ;  /* 0x0000001b08087221 */ /* 0x000fe20000000000 */
[----:B------:R-:W-:Y:S01]  /*36d0*/  FADD R11, R11, R24 ;  /* 0x000000180b0b7221 */ /* 0x000fe20000000000 */
[----:B------:R-:W-:Y:S01]  /*36e0*/  FADD R33, RZ, R33 ;  /* 0x00000021ff217221 */ /* 0x000fe20000000000 */
[----:B------:R-:W-:Y:S01]  /*36f0*/  FADD R5, RZ, R34 ;  /* 0x00000022ff057221 */ /* 0x000fe20000000000 */
[----:B------:R-:W-:Y:S01]  /*3700*/  FADD R3, RZ, R22 ;  /* 0x00000016ff037221 */ /* 0x000fe20000000000 */
[----:B------:R-:W-:Y:S01]  /*3710*/  FADD R23, RZ, R23 ;  /* 0x00000017ff177221 */ /* 0x000fe20000000000 */
[----:B------:R-:W-:Y:S01]  /*3720*/  FADD R20, RZ, R20 ;  /* 0x00000014ff147221 */ /* 0x000fe20000000000 */
[----:B------:R-:W-:Y:S01]  /*3730*/  FADD R2, RZ, R21 ;  /* 0x00000015ff027221 */ /* 0x000fe20000000000 */
[----:B------:R-:W-:Y:S01]  /*3740*/  FADD R14, R14, R33 ;  /* 0x000000210e0e7221 */ /* 0x000fe20000000000 */
[----:B------:R-:W-:Y:S01]  /*3750*/  FADD R12, R12, R5 ;  /* 0x000000050c0c7221 */ /* 0x000fe20000000000 */
[----:B------:R-:W-:Y:S01]  /*3760*/  FADD R15, R15, R4 ;  /* 0x000000040f0f7221 */ /* 0x000fe20000000000 */
[----:B------:R-:W-:Y:S06]  /*3770*/  BAR.SYNC 0x0 ;  /* 0x0000000000007b1d */ /* 0x000fec0000000000 */
[----:B---3--:R-:W-:Y:S01]  /*3780*/  FADD R18, R18, R3 ;  /* 0x0000000312127221 */ /* 0x008fe20000000000 */
[----:B------:R-:W-:Y:S01]  /*3790*/  FADD R16, R16, R23 ;  /* 0x0000001710107221 */ /* 0x000fe20000000000 */
[----:B------:R-:W-:Y:S01]  /*37a0*/  FADD R19, R19, R20 ;  /* 0x0000001413137221 */ /* 0x000fe20000000000 */
[----:B------:R-:W-:Y:S01]  /*37b0*/  FADD R17, R17, R2 ;  /* 0x0000000211117221 */ /* 0x000fe20000000000 */
[----:B------:R-:W-:Y:S04]  /*37c0*/  STS.128 [R102.X4+0x10], R36 ;  /* 0x0000102466007388 */ /* 0x000fe80000004c00 */
[----:B------:R-:W-:Y:S04]  /*37d0*/  STS.128 [R102.X4], R8 ;  /* 0x0000000866007388 */ /* 0x000fe80000004c00 */
[----:B------:R-:W-:Y:S06]  /*37e0*/  BAR.SYNC 0x0 ;  /* 0x0000000000007b1d */ /* 0x000fec0000000000 */
[----:B------:R-:W0:Y:S04]  /*37f0*/  LDS.128 R20, [R0.X4] ;  /* 0x0000000000147984 */ /* 0x000e280000004c00 */
[----:B------:R-:W1:Y:S04]  /*3800*/  LDS.128 R8, [R0.X4+0x1800] ;  /* 0x0018000000087984 */ /* 0x000e680000004c00 */
[----:B------:R-:W-:Y:S06]  /*3810*/  BAR.SYNC 0x0 ;  /* 0x0000000000007b1d */ /* 0x000fec0000000000 */
[----:B------:R-:W-:Y:S04]  /*3820*/  STS.128 [R102.X4+0x10], R12 ;  /* 0x0000100c66007388 */ /* 0x000fe80000004c00 */
[----:B------:R-:W-:Y:S04]  /*3830*/  STS.128 [R102.X4], R16 ;  /* 0x0000001066007388 */ /* 0x000fe80000004c00 */
[----:B------:R-:W-:Y:S06]  /*3840*/  BAR.SYNC 0x0 ;  /* 0x0000000000007b1d */ /* 0x000fec0000000000 */
[----:B------:R-:W2:Y:S01]  /*3850*/  LDS.128 R24, [R0.X4] ;  /* 0x0000000000187984 */ /* 0x000ea20000004c00 */
[----:B------:R-:W-:-:S02]  /*3860*/  SHF.R.S32.HI R3, RZ, 0x1f, R92 ;  /* 0x0000001fff037819 */ /* 0x000fc4000001145c */
[----:B------:R-:W-:Y:S02]  /*3870*/  SHF.R.U32.HI R2, RZ, 0x2, R29 ;  /* 0x00000002ff027819 */ /* 0x000fe4000001161d */
[----:B------:R-:W-:Y:S02]  /*3880*/  LEA.HI R4, R3, R92, RZ, 0x9 ;  /* 0x0000005c03047211 */ /* 0x000fe400078f48ff */
[----:B------:R-:W-:-:S03]  /*3890*/  SGXT.U32 R2, R2, 0x3 ;  /* 0x000000030202781a */ /* 0x000fc60000000000 */
[C---:B------:R-:W-:Y:S01]  /*38a0*/  IMAD.SHL.U32 R3, R4.reuse, 0x100, RZ ;  /* 0x0000010004037824 */ /* 0x040fe200078e00ff */
[----:B------:R-:W-:Y:S02]  /*38b0*/  LOP3.LUT R93, R93, R2, RZ, 0xfc, !PT ;  /* 0x000000025d5d7212 */ /* 0x000fe400078efcff */
[----:B------:R-:W-:Y:S02]  /*38c0*/  LOP3.LUT R6, R4, 0xfffffe00, RZ, 0xc0, !PT ;  /* 0xfffffe0004067812 */ /* 0x000fe400078ec0ff */
[----:B------:R-:W-:Y:S02]  /*38d0*/  LOP3.LUT R5, R3, 0xfffe0000, RZ, 0xc0, !PT ;  /* 0xfffe000003057812 */ /* 0x000fe400078ec0ff */
[C---:B------:R-:W-:Y:S02]  /*38e0*/  LOP3.LUT R2, R94.reuse, R93, RZ, 0xfc, !PT ;  /* 0x0000005d5e027212 */ /* 0x040fe400078efcff */
[C-C-:B------:R-:W-:Y:S02]  /*38f0*/  LOP3.LUT R3, R94.reuse, 0x40, R93.reuse, 0xfe, !PT ;  /* 0x000000405e037812 */ /* 0x140fe400078efe5d */
[----:B------:R-:W-:-:S02]  /*3900*/  LOP3.LUT R4, R94, 0x80, R93, 0xfe, !PT ;  /* 0x000000805e047812 */ /* 0x000fc400078efe5d */
[----:B------:R-:W-:Y:S02]  /*3910*/  LOP3.LUT R93, R94, 0xc0, R93, 0xfe, !PT ;  /* 0x000000c05e5d7812 */ /* 0x000fe400078efe5d */
[----:B------:R-:W-:Y:S02]  /*3920*/  IADD3 R92, R5, R92, -R6 ;  /* 0x0000005c055c7210 */ /* 0x000fe40007ffe806 */
[----:B------:R-:W-:Y:S02]  /*3930*/  ISETP.GE.AND P1, PT, R2, 0x100, PT ;  /* 0x000001000200780c */ /* 0x000fe40003f26270 */
[----:B------:R-:W-:Y:S02]  /*3940*/  ISETP.GE.AND P2, PT, R3, 0x100, PT ;  /* 0x000001000300780c */ /* 0x000fe40003f46270 */
[----:B------:R-:W-:Y:S01]  /*3950*/  ISETP.GE.AND P3, PT, R4, 0x100, PT ;  /* 0x000001000400780c */ /* 0x000fe20003f66270 */
[----:B------:R-:W-:Y:S01]  /*3960*/  IMAD R2, R2, 0x200, R92 ;  /* 0x0000020002027824 */ /* 0x000fe200078e025c */
[----:B------:R-:W-:-:S02]  /*3970*/  MOV R13, 0x4 ;  /* 0x00000004000d7802 */ /* 0x000fc40000000f00 */
[----:B------:R-:W-:Y:S01]  /*3980*/  ISETP.GE.AND P0, PT, R93, 0x100, PT ;  /* 0x000001005d00780c */ /* 0x000fe20003f06270 */
[----:B------:R-:W-:Y:S01]  /*3990*/  IMAD R5, R3, 0x200, R92 ;  /* 0x0000020003057824 */ /* 0x000fe200078e025c */
[----:B------:R-:W-:Y:S01]  /*39a0*/  LEA R6, R4, R92, 0x9 ;  /* 0x0000005c04067211 */ /* 0x000fe200078e48ff */
[----:B------:R-:W-:-:S04]  /*39b0*/  IMAD.WIDE R2, R2, R13, c[0x0][0x178] ;  /* 0x00005e0002027625 */ /* 0x000fc800078e020d */
[-C--:B------:R-:W-:Y:S01]  /*39c0*/  IMAD.WIDE R4, R5, R13.reuse, c[0x0][0x178] ;  /* 0x00005e0005047625 */ /* 0x080fe200078e020d */
[----:B0-----:R0:W-:Y:S03]  /*39d0*/  @!P1 STG.E.128 [R2.64], R20 ;  /* 0x0000001402009986 */ /* 0x0011e6000c101d04 */
[----:B------:R-:W-:Y:S01]  /*39e0*/  IMAD.WIDE R6, R6, R13, c[0x0][0x178] ;  /* 0x00005e0006067625 */ /* 0x000fe200078e020d */
[----:B-1----:R0:W-:Y:S04]  /*39f0*/  @!P2 STG.E.128 [R4.64], R8 ;  /* 0x000000080400a986 */ /* 0x0021e8000c101d04 */
[----:B--2---:R0:W-:Y:S01]  /*3a00*/  @!P3 STG.E.128 [R6.64], R24 ;  /* 0x000000180600b986 */ /* 0x0041e2000c101d04 */
[----:B------:R-:W-:Y:S05]  /*3a10*/  @P0 EXIT ;  /* 0x000000000000094d */ /* 0x000fea0003800000 */
[----:B0-----:R-:W0:Y:S01]  /*3a20*/  LDS.128 R4, [R0.X4+0x1800] ;  /* 0x0018000000047984 */ /* 0x001e220000004c00 */
[----:B------:R-:W-:-:S04]  /*3a30*/  IMAD R2, R93, 0x200, R92 ;  /* 0x000002005d027824 */ /* 0x000fc800078e025c */
[----:B------:R-:W-:-:S05]  /*3a40*/  IMAD.WIDE R2, R2, R13, c[0x0][0x178] ;  /* 0x00005e0002027625 */ /* 0x000fca00078e020d */
[----:B0-----:R-:W-:Y:S01]  /*3a50*/  STG.E.128 [R2.64], R4 ;  /* 0x0000000402007986 */ /* 0x001fe2000c101d04 */
[----:B------:R-:W-:Y:S05]  /*3a60*/  EXIT ;  /* 0x000000000000794d */ /* 0x000fea0003800000 */
.L_x_0:
[----:B------:R-:W-:-:S00]  /*3a70*/  BRA `(.L_x_0) ;  /* 0xfffffff000007947 */ /* 0x000fc0000383ffff */
[----:B------:R-:W-:-:S00]  /*3a80*/  NOP ;  /* 0x0000000000007918 */ /* 0x000fc00000000000 */
[----:B------:R-:W-:-:S00]  /*3a90*/  NOP ;  /* 0x0000000000007918 */ /* 0x000fc00000000000 */
[----:B------:R-:W-:-:S00]  /*3aa0*/  NOP ;  /* 0x0000000000007918 */ /* 0x000fc00000000000 */
[----:B------:R-:W-:-:S00]  /*3ab0*/  NOP ;  /* 0x0000000000007918 */ /* 0x000fc00000000000 */
[----:B------:R-:W-:-:S00]  /*3ac0*/  NOP ;  /* 0x0000000000007918 */ /* 0x000fc00000000000 */
[----:B------:R-:W-:-:S00]  /*3ad0*/  NOP ;  /* 0x0000000000007918 */ /* 0x000fc00000000000 */
[----:B------:R-:W-:-:S00]  /*3ae0*/  NOP ;  /* 0x0000000000007918 */ /* 0x000fc00000000000 */
[----:B------:R-:W-:-:S00]  /*3af0*/  NOP ;  /* 0x0000000000007918 */ /* 0x000fc00000000000 */
.L_x_1:


//--------------------- .nv.shared.triton__0d1d2d3d4de5de --------------------------
	.section	.nv.shared.triton__0d1d2d3d4de5de,"aw",@nobits
	.align	16
